//
// Generated by NVIDIA NVVM Compiler
//
// Compiler Build ID: CL-36424714
// Cuda compilation tools, release 13.0, V13.0.88
// Based on NVVM 20.0.0
//

.version 9.0
.target sm_100
.address_size 64

	// .globl	_ZN6matmul5helloEv
.extern .func  (.param .b32 func_retval0) vprintf
(
	.param .b64 vprintf_param_0,
	.param .b64 vprintf_param_1
)
;
// _ZZN6matmul14cache_blockingEPKfS1_PfE8shared_a has been demoted
// _ZZN6matmul14cache_blockingEPKfS1_PfE8shared_b has been demoted
// _ZZN6matmul6tilingEPKfS1_PfE8shared_a has been demoted
// _ZZN6matmul6tilingEPKfS1_PfE8shared_b has been demoted
.global .align 1 .b8 $str[18] = {114, 111, 119, 58, 32, 37, 100, 44, 32, 99, 111, 108, 58, 32, 37, 100, 10};

.visible .entry _ZN6matmul5helloEv()
{
	.local .align 8 .b8 	__local_depot0[8];
	.reg .b64 	%SP;
	.reg .b64 	%SPL;
	.reg .b32 	%r<11>;
	.reg .b64 	%rd<5>;

	mov.u64 	%SPL, __local_depot0;
	cvta.local.u64 	%SP, %SPL;
	add.u64 	%rd1, %SP, 0;
	add.u64 	%rd2, %SPL, 0;
	mov.u32 	%r1, %ctaid.x;
	mov.u32 	%r2, %ntid.x;
	mov.u32 	%r3, %tid.x;
	mad.lo.s32 	%r4, %r1, %r2, %r3;
	mov.u32 	%r5, %ctaid.y;
	mov.u32 	%r6, %ntid.y;
	mov.u32 	%r7, %tid.y;
	mad.lo.s32 	%r8, %r5, %r6, %r7;
	st.local.v2.u32 	[%rd2], {%r8, %r4};
	mov.u64 	%rd3, $str;
	cvta.global.u64 	%rd4, %rd3;
	{ // callseq 0, 0
	.param .b64 param0;
	st.param.b64 	[param0], %rd4;
	.param .b64 param1;
	st.param.b64 	[param1], %rd1;
	.param .b32 retval0;
	call.uni (retval0), 
	vprintf, 
	(
	param0, 
	param1
	);
	ld.param.b32 	%r9, [retval0];
	} // callseq 0
	ret;

}
	// .globl	_ZN6matmul5naiveEPKfS1_Pf
.visible .entry _ZN6matmul5naiveEPKfS1_Pf(
	.param .u64 .ptr .align 1 _ZN6matmul5naiveEPKfS1_Pf_param_0,
	.param .u64 .ptr .align 1 _ZN6matmul5naiveEPKfS1_Pf_param_1,
	.param .u64 .ptr .align 1 _ZN6matmul5naiveEPKfS1_Pf_param_2
)
{
	.reg .pred 	%p<2>;
	.reg .b32 	%r<33>;
	.reg .b32 	%f<52>;
	.reg .b64 	%rd<43>;

	ld.param.u64 	%rd4, [_ZN6matmul5naiveEPKfS1_Pf_param_0];
	ld.param.u64 	%rd5, [_ZN6matmul5naiveEPKfS1_Pf_param_1];
	ld.param.u64 	%rd3, [_ZN6matmul5naiveEPKfS1_Pf_param_2];
	cvta.to.global.u64 	%rd1, %rd5;
	cvta.to.global.u64 	%rd2, %rd4;
	mov.u32 	%r6, %ctaid.x;
	mov.u32 	%r7, %ntid.x;
	mov.u32 	%r8, %tid.x;
	mad.lo.s32 	%r1, %r6, %r7, %r8;
	mov.u32 	%r9, %ctaid.y;
	mov.u32 	%r10, %ntid.y;
	mov.u32 	%r11, %tid.y;
	mad.lo.s32 	%r12, %r9, %r10, %r11;
	shl.b32 	%r2, %r12, 12;
	mov.f32 	%f51, 0f00000000;
	mov.b32 	%r32, 0;
$L__BB1_1:
	add.s32 	%r13, %r2, %r32;
	mul.wide.u32 	%rd6, %r13, 4;
	add.s64 	%rd7, %rd2, %rd6;
	ld.global.f32 	%f4, [%rd7];
	shl.b32 	%r14, %r32, 12;
	add.s32 	%r15, %r14, %r1;
	mul.wide.u32 	%rd8, %r15, 4;
	add.s64 	%rd9, %rd1, %rd8;
	ld.global.f32 	%f5, [%rd9];
	fma.rn.f32 	%f6, %f4, %f5, %f51;
	ld.global.f32 	%f7, [%rd7+4];
	add.s32 	%r16, %r15, 4096;
	mul.wide.u32 	%rd10, %r16, 4;
	add.s64 	%rd11, %rd1, %rd10;
	ld.global.f32 	%f8, [%rd11];
	fma.rn.f32 	%f9, %f7, %f8, %f6;
	ld.global.f32 	%f10, [%rd7+8];
	add.s32 	%r17, %r15, 8192;
	mul.wide.u32 	%rd12, %r17, 4;
	add.s64 	%rd13, %rd1, %rd12;
	ld.global.f32 	%f11, [%rd13];
	fma.rn.f32 	%f12, %f10, %f11, %f9;
	ld.global.f32 	%f13, [%rd7+12];
	add.s32 	%r18, %r15, 12288;
	mul.wide.u32 	%rd14, %r18, 4;
	add.s64 	%rd15, %rd1, %rd14;
	ld.global.f32 	%f14, [%rd15];
	fma.rn.f32 	%f15, %f13, %f14, %f12;
	ld.global.f32 	%f16, [%rd7+16];
	add.s32 	%r19, %r15, 16384;
	mul.wide.u32 	%rd16, %r19, 4;
	add.s64 	%rd17, %rd1, %rd16;
	ld.global.f32 	%f17, [%rd17];
	fma.rn.f32 	%f18, %f16, %f17, %f15;
	ld.global.f32 	%f19, [%rd7+20];
	add.s32 	%r20, %r15, 20480;
	mul.wide.u32 	%rd18, %r20, 4;
	add.s64 	%rd19, %rd1, %rd18;
	ld.global.f32 	%f20, [%rd19];
	fma.rn.f32 	%f21, %f19, %f20, %f18;
	ld.global.f32 	%f22, [%rd7+24];
	add.s32 	%r21, %r15, 24576;
	mul.wide.u32 	%rd20, %r21, 4;
	add.s64 	%rd21, %rd1, %rd20;
	ld.global.f32 	%f23, [%rd21];
	fma.rn.f32 	%f24, %f22, %f23, %f21;
	ld.global.f32 	%f25, [%rd7+28];
	add.s32 	%r22, %r15, 28672;
	mul.wide.u32 	%rd22, %r22, 4;
	add.s64 	%rd23, %rd1, %rd22;
	ld.global.f32 	%f26, [%rd23];
	fma.rn.f32 	%f27, %f25, %f26, %f24;
	ld.global.f32 	%f28, [%rd7+32];
	add.s32 	%r23, %r15, 32768;
	mul.wide.u32 	%rd24, %r23, 4;
	add.s64 	%rd25, %rd1, %rd24;
	ld.global.f32 	%f29, [%rd25];
	fma.rn.f32 	%f30, %f28, %f29, %f27;
	ld.global.f32 	%f31, [%rd7+36];
	add.s32 	%r24, %r15, 36864;
	mul.wide.u32 	%rd26, %r24, 4;
	add.s64 	%rd27, %rd1, %rd26;
	ld.global.f32 	%f32, [%rd27];
	fma.rn.f32 	%f33, %f31, %f32, %f30;
	ld.global.f32 	%f34, [%rd7+40];
	add.s32 	%r25, %r15, 40960;
	mul.wide.u32 	%rd28, %r25, 4;
	add.s64 	%rd29, %rd1, %rd28;
	ld.global.f32 	%f35, [%rd29];
	fma.rn.f32 	%f36, %f34, %f35, %f33;
	ld.global.f32 	%f37, [%rd7+44];
	add.s32 	%r26, %r15, 45056;
	mul.wide.u32 	%rd30, %r26, 4;
	add.s64 	%rd31, %rd1, %rd30;
	ld.global.f32 	%f38, [%rd31];
	fma.rn.f32 	%f39, %f37, %f38, %f36;
	ld.global.f32 	%f40, [%rd7+48];
	add.s32 	%r27, %r15, 49152;
	mul.wide.u32 	%rd32, %r27, 4;
	add.s64 	%rd33, %rd1, %rd32;
	ld.global.f32 	%f41, [%rd33];
	fma.rn.f32 	%f42, %f40, %f41, %f39;
	ld.global.f32 	%f43, [%rd7+52];
	add.s32 	%r28, %r15, 53248;
	mul.wide.u32 	%rd34, %r28, 4;
	add.s64 	%rd35, %rd1, %rd34;
	ld.global.f32 	%f44, [%rd35];
	fma.rn.f32 	%f45, %f43, %f44, %f42;
	ld.global.f32 	%f46, [%rd7+56];
	add.s32 	%r29, %r15, 57344;
	mul.wide.u32 	%rd36, %r29, 4;
	add.s64 	%rd37, %rd1, %rd36;
	ld.global.f32 	%f47, [%rd37];
	fma.rn.f32 	%f48, %f46, %f47, %f45;
	ld.global.f32 	%f49, [%rd7+60];
	add.s32 	%r30, %r15, 61440;
	mul.wide.u32 	%rd38, %r30, 4;
	add.s64 	%rd39, %rd1, %rd38;
	ld.global.f32 	%f50, [%rd39];
	fma.rn.f32 	%f51, %f49, %f50, %f48;
	add.s32 	%r32, %r32, 16;
	setp.ne.s32 	%p1, %r32, 4096;
	@%p1 bra 	$L__BB1_1;
	cvta.to.global.u64 	%rd40, %rd3;
	add.s32 	%r31, %r2, %r1;
	mul.wide.u32 	%rd41, %r31, 4;
	add.s64 	%rd42, %rd40, %rd41;
	st.global.f32 	[%rd42], %f51;
	ret;

}
	// .globl	_ZN6matmul14cache_blockingEPKfS1_Pf
.visible .entry _ZN6matmul14cache_blockingEPKfS1_Pf(
	.param .u64 .ptr .align 1 _ZN6matmul14cache_blockingEPKfS1_Pf_param_0,
	.param .u64 .ptr .align 1 _ZN6matmul14cache_blockingEPKfS1_Pf_param_1,
	.param .u64 .ptr .align 1 _ZN6matmul14cache_blockingEPKfS1_Pf_param_2
)
{
	.reg .pred 	%p<2>;
	.reg .b32 	%r<38>;
	.reg .b32 	%f<102>;
	.reg .b64 	%rd<13>;
	// demoted variable
	.shared .align 4 .b8 _ZZN6matmul14cache_blockingEPKfS1_PfE8shared_a[4096];
	// demoted variable
	.shared .align 4 .b8 _ZZN6matmul14cache_blockingEPKfS1_PfE8shared_b[4096];
	ld.param.u64 	%rd4, [_ZN6matmul14cache_blockingEPKfS1_Pf_param_0];
	ld.param.u64 	%rd5, [_ZN6matmul14cache_blockingEPKfS1_Pf_param_1];
	ld.param.u64 	%rd3, [_ZN6matmul14cache_blockingEPKfS1_Pf_param_2];
	cvta.to.global.u64 	%rd1, %rd5;
	cvta.to.global.u64 	%rd2, %rd4;
	mov.u32 	%r16, %ctaid.y;
	shl.b32 	%r17, %r16, 17;
	mov.u32 	%r18, %ctaid.x;
	shl.b32 	%r1, %r18, 5;
	mov.u32 	%r19, %tid.y;
	mov.u32 	%r20, %ntid.x;
	mov.u32 	%r21, %tid.x;
	mad.lo.s32 	%r22, %r19, %r20, %r21;
	and.b32  	%r23, %r22, 31;
	shl.b32 	%r24, %r22, 7;
	and.b32  	%r25, %r24, -4096;
	add.s32 	%r26, %r17, %r25;
	or.b32  	%r2, %r26, %r23;
	shl.b32 	%r27, %r22, 2;
	and.b32  	%r28, %r27, 16777212;
	mov.u32 	%r29, _ZZN6matmul14cache_blockingEPKfS1_PfE8shared_a;
	add.s32 	%r3, %r29, %r28;
	mov.u32 	%r30, _ZZN6matmul14cache_blockingEPKfS1_PfE8shared_b;
	add.s32 	%r4, %r30, %r28;
	and.b32  	%r31, %r27, 16777088;
	add.s32 	%r5, %r29, %r31;
	and.b32  	%r32, %r27, 124;
	add.s32 	%r6, %r30, %r32;
	add.s32 	%r33, %r25, %r1;
	or.b32  	%r36, %r33, %r23;
	mov.f32 	%f101, 0f00000000;
	mov.b32 	%r37, 0;
	mov.u32 	%r35, %r2;
$L__BB2_1:
	mul.wide.u32 	%rd6, %r35, 4;
	add.s64 	%rd7, %rd2, %rd6;
	ld.global.f32 	%f4, [%rd7];
	st.shared.f32 	[%r3], %f4;
	mul.wide.u32 	%rd8, %r36, 4;
	add.s64 	%rd9, %rd1, %rd8;
	ld.global.f32 	%f5, [%rd9];
	st.shared.f32 	[%r4], %f5;
	bar.sync 	0;
	ld.shared.f32 	%f6, [%r5];
	ld.shared.f32 	%f7, [%r6];
	fma.rn.f32 	%f8, %f6, %f7, %f101;
	ld.shared.f32 	%f9, [%r5+4];
	ld.shared.f32 	%f10, [%r6+128];
	fma.rn.f32 	%f11, %f9, %f10, %f8;
	ld.shared.f32 	%f12, [%r5+8];
	ld.shared.f32 	%f13, [%r6+256];
	fma.rn.f32 	%f14, %f12, %f13, %f11;
	ld.shared.f32 	%f15, [%r5+12];
	ld.shared.f32 	%f16, [%r6+384];
	fma.rn.f32 	%f17, %f15, %f16, %f14;
	ld.shared.f32 	%f18, [%r5+16];
	ld.shared.f32 	%f19, [%r6+512];
	fma.rn.f32 	%f20, %f18, %f19, %f17;
	ld.shared.f32 	%f21, [%r5+20];
	ld.shared.f32 	%f22, [%r6+640];
	fma.rn.f32 	%f23, %f21, %f22, %f20;
	ld.shared.f32 	%f24, [%r5+24];
	ld.shared.f32 	%f25, [%r6+768];
	fma.rn.f32 	%f26, %f24, %f25, %f23;
	ld.shared.f32 	%f27, [%r5+28];
	ld.shared.f32 	%f28, [%r6+896];
	fma.rn.f32 	%f29, %f27, %f28, %f26;
	ld.shared.f32 	%f30, [%r5+32];
	ld.shared.f32 	%f31, [%r6+1024];
	fma.rn.f32 	%f32, %f30, %f31, %f29;
	ld.shared.f32 	%f33, [%r5+36];
	ld.shared.f32 	%f34, [%r6+1152];
	fma.rn.f32 	%f35, %f33, %f34, %f32;
	ld.shared.f32 	%f36, [%r5+40];
	ld.shared.f32 	%f37, [%r6+1280];
	fma.rn.f32 	%f38, %f36, %f37, %f35;
	ld.shared.f32 	%f39, [%r5+44];
	ld.shared.f32 	%f40, [%r6+1408];
	fma.rn.f32 	%f41, %f39, %f40, %f38;
	ld.shared.f32 	%f42, [%r5+48];
	ld.shared.f32 	%f43, [%r6+1536];
	fma.rn.f32 	%f44, %f42, %f43, %f41;
	ld.shared.f32 	%f45, [%r5+52];
	ld.shared.f32 	%f46, [%r6+1664];
	fma.rn.f32 	%f47, %f45, %f46, %f44;
	ld.shared.f32 	%f48, [%r5+56];
	ld.shared.f32 	%f49, [%r6+1792];
	fma.rn.f32 	%f50, %f48, %f49, %f47;
	ld.shared.f32 	%f51, [%r5+60];
	ld.shared.f32 	%f52, [%r6+1920];
	fma.rn.f32 	%f53, %f51, %f52, %f50;
	ld.shared.f32 	%f54, [%r5+64];
	ld.shared.f32 	%f55, [%r6+2048];
	fma.rn.f32 	%f56, %f54, %f55, %f53;
	ld.shared.f32 	%f57, [%r5+68];
	ld.shared.f32 	%f58, [%r6+2176];
	fma.rn.f32 	%f59, %f57, %f58, %f56;
	ld.shared.f32 	%f60, [%r5+72];
	ld.shared.f32 	%f61, [%r6+2304];
	fma.rn.f32 	%f62, %f60, %f61, %f59;
	ld.shared.f32 	%f63, [%r5+76];
	ld.shared.f32 	%f64, [%r6+2432];
	fma.rn.f32 	%f65, %f63, %f64, %f62;
	ld.shared.f32 	%f66, [%r5+80];
	ld.shared.f32 	%f67, [%r6+2560];
	fma.rn.f32 	%f68, %f66, %f67, %f65;
	ld.shared.f32 	%f69, [%r5+84];
	ld.shared.f32 	%f70, [%r6+2688];
	fma.rn.f32 	%f71, %f69, %f70, %f68;
	ld.shared.f32 	%f72, [%r5+88];
	ld.shared.f32 	%f73, [%r6+2816];
	fma.rn.f32 	%f74, %f72, %f73, %f71;
	ld.shared.f32 	%f75, [%r5+92];
	ld.shared.f32 	%f76, [%r6+2944];
	fma.rn.f32 	%f77, %f75, %f76, %f74;
	ld.shared.f32 	%f78, [%r5+96];
	ld.shared.f32 	%f79, [%r6+3072];
	fma.rn.f32 	%f80, %f78, %f79, %f77;
	ld.shared.f32 	%f81, [%r5+100];
	ld.shared.f32 	%f82, [%r6+3200];
	fma.rn.f32 	%f83, %f81, %f82, %f80;
	ld.shared.f32 	%f84, [%r5+104];
	ld.shared.f32 	%f85, [%r6+3328];
	fma.rn.f32 	%f86, %f84, %f85, %f83;
	ld.shared.f32 	%f87, [%r5+108];
	ld.shared.f32 	%f88, [%r6+3456];
	fma.rn.f32 	%f89, %f87, %f88, %f86;
	ld.shared.f32 	%f90, [%r5+112];
	ld.shared.f32 	%f91, [%r6+3584];
	fma.rn.f32 	%f92, %f90, %f91, %f89;
	ld.shared.f32 	%f93, [%r5+116];
	ld.shared.f32 	%f94, [%r6+3712];
	fma.rn.f32 	%f95, %f93, %f94, %f92;
	ld.shared.f32 	%f96, [%r5+120];
	ld.shared.f32 	%f97, [%r6+3840];
	fma.rn.f32 	%f98, %f96, %f97, %f95;
	ld.shared.f32 	%f99, [%r5+124];
	ld.shared.f32 	%f100, [%r6+3968];
	fma.rn.f32 	%f101, %f99, %f100, %f98;
	bar.sync 	0;
	add.s32 	%r12, %r37, 32;
	add.s32 	%r36, %r36, 131072;
	add.s32 	%r35, %r35, 32;
	setp.lt.u32 	%p1, %r37, 4064;
	mov.u32 	%r37, %r12;
	@%p1 bra 	$L__BB2_1;
	cvta.to.global.u64 	%rd10, %rd3;
	add.s32 	%r34, %r2, %r1;
	mul.wide.u32 	%rd11, %r34, 4;
	add.s64 	%rd12, %rd10, %rd11;
	st.global.f32 	[%rd12], %f101;
	ret;

}
	// .globl	_ZN6matmul6tilingEPKfS1_Pf
.visible .entry _ZN6matmul6tilingEPKfS1_Pf(
	.param .u64 .ptr .align 1 _ZN6matmul6tilingEPKfS1_Pf_param_0,
	.param .u64 .ptr .align 1 _ZN6matmul6tilingEPKfS1_Pf_param_1,
	.param .u64 .ptr .align 1 _ZN6matmul6tilingEPKfS1_Pf_param_2
)
{
	.reg .pred 	%p<58>;
	.reg .b16 	%rs<3>;
	.reg .b32 	%r<206>;
	.reg .b32 	%f<99>;
	.reg .b64 	%rd<44>;
	// demoted variable
	.shared .align 4 .b8 _ZZN6matmul6tilingEPKfS1_PfE8shared_a[4096];
	// demoted variable
	.shared .align 4 .b8 _ZZN6matmul6tilingEPKfS1_PfE8shared_b[4096];
	ld.param.u64 	%rd6, [_ZN6matmul6tilingEPKfS1_Pf_param_0];
	ld.param.u64 	%rd7, [_ZN6matmul6tilingEPKfS1_Pf_param_1];
	cvta.to.global.u64 	%rd1, %rd6;
	cvta.to.global.u64 	%rd2, %rd7;
	mov.u32 	%r84, %tid.y;
	mov.u32 	%r85, %ntid.x;
	mul.lo.s32 	%r1, %r84, %r85;
	mov.u32 	%r86, %tid.x;
	add.s32 	%r2, %r1, %r86;
	mov.u32 	%r87, %ctaid.x;
	shl.b32 	%r88, %r87, 5;
	and.b32  	%r89, %r2, 31;
	xor.b32  	%r90, %r89, 16;
	shl.b32 	%r91, %r87, 17;
	or.b32  	%r92, %r90, %r91;
	add.s32 	%r93, %r2, 16;
	shr.u32 	%r94, %r93, 5;
	shl.b32 	%r95, %r94, 12;
	add.s32 	%r197, %r92, %r95;
	add.s32 	%r196, %r94, %r88;
	add.s32 	%r96, %r2, 32;
	shr.u32 	%r97, %r96, 5;
	shl.b32 	%r98, %r97, 12;
	add.s32 	%r99, %r91, %r98;
	or.b32  	%r195, %r99, %r89;
	add.s32 	%r194, %r97, %r88;
	add.s32 	%r100, %r2, 48;
	shr.u32 	%r101, %r100, 5;
	shl.b32 	%r102, %r101, 12;
	add.s32 	%r193, %r92, %r102;
	add.s32 	%r192, %r101, %r88;
	add.s32 	%r103, %r2, 64;
	shr.u32 	%r104, %r103, 5;
	shl.b32 	%r105, %r104, 12;
	add.s32 	%r106, %r91, %r105;
	or.b32  	%r191, %r106, %r89;
	add.s32 	%r190, %r104, %r88;
	add.s32 	%r107, %r2, 80;
	shr.u32 	%r108, %r107, 5;
	shl.b32 	%r109, %r108, 12;
	add.s32 	%r189, %r92, %r109;
	add.s32 	%r188, %r108, %r88;
	add.s32 	%r110, %r2, 96;
	shr.u32 	%r111, %r110, 5;
	shl.b32 	%r112, %r111, 12;
	add.s32 	%r113, %r91, %r112;
	or.b32  	%r187, %r113, %r89;
	add.s32 	%r186, %r111, %r88;
	add.s32 	%r114, %r2, 112;
	shr.u32 	%r115, %r114, 5;
	shl.b32 	%r116, %r115, 12;
	add.s32 	%r185, %r92, %r116;
	add.s32 	%r184, %r115, %r88;
	shr.u32 	%r117, %r2, 5;
	add.s32 	%r183, %r117, %r88;
	shl.b32 	%r118, %r117, 12;
	add.s32 	%r119, %r91, %r118;
	or.b32  	%r182, %r119, %r89;
	shl.b32 	%r120, %r2, 2;
	mov.u32 	%r121, _ZZN6matmul6tilingEPKfS1_PfE8shared_a;
	add.s32 	%r122, %r120, %r121;
	add.s32 	%r181, %r122, 256;
	mov.b32 	%r198, 0;
$L__BB3_1:
	setp.gt.u32 	%p1, %r183, 4095;
	mov.f32 	%f75, 0f00000000;
	@%p1 bra 	$L__BB3_3;
	mul.wide.u32 	%rd8, %r182, 4;
	add.s64 	%rd9, %rd1, %rd8;
	ld.global.f32 	%f75, [%rd9];
$L__BB3_3:
	st.shared.f32 	[%r181+-256], %f75;
	setp.gt.u32 	%p2, %r196, 4095;
	mov.f32 	%f76, 0f00000000;
	@%p2 bra 	$L__BB3_5;
	mul.wide.u32 	%rd10, %r197, 4;
	add.s64 	%rd11, %rd1, %rd10;
	ld.global.f32 	%f76, [%rd11];
$L__BB3_5:
	st.shared.f32 	[%r181+-192], %f76;
	setp.gt.u32 	%p3, %r194, 4095;
	mov.f32 	%f77, 0f00000000;
	@%p3 bra 	$L__BB3_7;
	mul.wide.u32 	%rd12, %r195, 4;
	add.s64 	%rd13, %rd1, %rd12;
	ld.global.f32 	%f77, [%rd13];
$L__BB3_7:
	st.shared.f32 	[%r181+-128], %f77;
	setp.gt.u32 	%p4, %r192, 4095;
	mov.f32 	%f78, 0f00000000;
	@%p4 bra 	$L__BB3_9;
	mul.wide.u32 	%rd14, %r193, 4;
	add.s64 	%rd15, %rd1, %rd14;
	ld.global.f32 	%f78, [%rd15];
$L__BB3_9:
	st.shared.f32 	[%r181+-64], %f78;
	setp.gt.u32 	%p5, %r190, 4095;
	mov.f32 	%f79, 0f00000000;
	@%p5 bra 	$L__BB3_11;
	mul.wide.u32 	%rd16, %r191, 4;
	add.s64 	%rd17, %rd1, %rd16;
	ld.global.f32 	%f79, [%rd17];
$L__BB3_11:
	st.shared.f32 	[%r181], %f79;
	setp.gt.u32 	%p6, %r188, 4095;
	mov.f32 	%f80, 0f00000000;
	@%p6 bra 	$L__BB3_13;
	mul.wide.u32 	%rd18, %r189, 4;
	add.s64 	%rd19, %rd1, %rd18;
	ld.global.f32 	%f80, [%rd19];
$L__BB3_13:
	st.shared.f32 	[%r181+64], %f80;
	setp.gt.u32 	%p7, %r186, 4095;
	mov.f32 	%f81, 0f00000000;
	@%p7 bra 	$L__BB3_15;
	mul.wide.u32 	%rd20, %r187, 4;
	add.s64 	%rd21, %rd1, %rd20;
	ld.global.f32 	%f81, [%rd21];
$L__BB3_15:
	st.shared.f32 	[%r181+128], %f81;
	setp.gt.u32 	%p8, %r184, 4095;
	mov.f32 	%f82, 0f00000000;
	@%p8 bra 	$L__BB3_17;
	mul.wide.u32 	%rd22, %r185, 4;
	add.s64 	%rd23, %rd1, %rd22;
	ld.global.f32 	%f82, [%rd23];
$L__BB3_17:
	st.shared.f32 	[%r181+192], %f82;
	add.s32 	%r38, %r198, 128;
	add.s32 	%r197, %r197, 16384;
	add.s32 	%r196, %r196, 4;
	add.s32 	%r195, %r195, 16384;
	add.s32 	%r194, %r194, 4;
	add.s32 	%r193, %r193, 16384;
	add.s32 	%r192, %r192, 4;
	add.s32 	%r191, %r191, 16384;
	add.s32 	%r190, %r190, 4;
	add.s32 	%r189, %r189, 16384;
	add.s32 	%r188, %r188, 4;
	add.s32 	%r187, %r187, 16384;
	add.s32 	%r186, %r186, 4;
	add.s32 	%r185, %r185, 16384;
	add.s32 	%r184, %r184, 4;
	add.s32 	%r183, %r183, 4;
	add.s32 	%r182, %r182, 16384;
	add.s32 	%r181, %r181, 512;
	setp.lt.u32 	%p9, %r198, 896;
	mov.u32 	%r198, %r38;
	@%p9 bra 	$L__BB3_1;
	mov.u32 	%r124, %ctaid.y;
	shl.b32 	%r56, %r124, 5;
	or.b32  	%r57, %r89, %r56;
	or.b32  	%r58, %r90, %r56;
	shl.b32 	%r127, %r1, 7;
	shl.b32 	%r129, %r86, 7;
	add.s32 	%r202, %r127, %r129;
	shl.b32 	%r200, %r2, 7;
	mov.u32 	%r131, _ZZN6matmul6tilingEPKfS1_PfE8shared_b;
	add.s32 	%r132, %r120, %r131;
	add.s32 	%r199, %r132, 256;
	mov.b32 	%r203, 0;
	mov.u32 	%r201, %r2;
$L__BB3_19:
	setp.gt.u32 	%p10, %r57, 4095;
	setp.gt.u32 	%p11, %r201, 131071;
	mov.f32 	%f83, 0f00000000;
	or.pred  	%p12, %p11, %p10;
	@%p12 bra 	$L__BB3_21;
	and.b32  	%r134, %r200, 16773120;
	add.s32 	%r135, %r134, %r57;
	mul.wide.u32 	%rd24, %r135, 4;
	add.s64 	%rd25, %rd2, %rd24;
	ld.global.f32 	%f83, [%rd25];
$L__BB3_21:
	setp.gt.u32 	%p13, %r58, 4095;
	st.shared.f32 	[%r199+-256], %f83;
	setp.gt.u32 	%p14, %r201, 131055;
	mov.f32 	%f84, 0f00000000;
	or.pred  	%p15, %p14, %p13;
	@%p15 bra 	$L__BB3_23;
	add.s32 	%r137, %r202, 2048;
	and.b32  	%r138, %r137, 16773120;
	add.s32 	%r139, %r138, %r58;
	mul.wide.u32 	%rd26, %r139, 4;
	add.s64 	%rd27, %rd2, %rd26;
	ld.global.f32 	%f84, [%rd27];
$L__BB3_23:
	setp.gt.u32 	%p16, %r57, 4095;
	st.shared.f32 	[%r199+-192], %f84;
	setp.gt.u32 	%p17, %r201, 131039;
	mov.f32 	%f85, 0f00000000;
	or.pred  	%p18, %p17, %p16;
	@%p18 bra 	$L__BB3_25;
	add.s32 	%r141, %r202, 4096;
	and.b32  	%r142, %r141, 16773120;
	add.s32 	%r143, %r142, %r57;
	mul.wide.u32 	%rd28, %r143, 4;
	add.s64 	%rd29, %rd2, %rd28;
	ld.global.f32 	%f85, [%rd29];
$L__BB3_25:
	setp.gt.u32 	%p19, %r58, 4095;
	st.shared.f32 	[%r199+-128], %f85;
	setp.gt.u32 	%p20, %r201, 131023;
	mov.f32 	%f86, 0f00000000;
	or.pred  	%p21, %p20, %p19;
	@%p21 bra 	$L__BB3_27;
	add.s32 	%r145, %r202, 6144;
	and.b32  	%r146, %r145, 16773120;
	add.s32 	%r147, %r146, %r58;
	mul.wide.u32 	%rd30, %r147, 4;
	add.s64 	%rd31, %rd2, %rd30;
	ld.global.f32 	%f86, [%rd31];
$L__BB3_27:
	setp.gt.u32 	%p22, %r57, 4095;
	st.shared.f32 	[%r199+-64], %f86;
	setp.gt.u32 	%p23, %r201, 131007;
	mov.f32 	%f87, 0f00000000;
	or.pred  	%p24, %p23, %p22;
	@%p24 bra 	$L__BB3_29;
	add.s32 	%r149, %r202, 8192;
	and.b32  	%r150, %r149, 16773120;
	add.s32 	%r151, %r150, %r57;
	mul.wide.u32 	%rd32, %r151, 4;
	add.s64 	%rd33, %rd2, %rd32;
	ld.global.f32 	%f87, [%rd33];
$L__BB3_29:
	setp.gt.u32 	%p25, %r58, 4095;
	st.shared.f32 	[%r199], %f87;
	setp.gt.u32 	%p26, %r201, 130991;
	mov.f32 	%f88, 0f00000000;
	or.pred  	%p27, %p26, %p25;
	@%p27 bra 	$L__BB3_31;
	add.s32 	%r153, %r202, 10240;
	and.b32  	%r154, %r153, 16773120;
	add.s32 	%r155, %r154, %r58;
	mul.wide.u32 	%rd34, %r155, 4;
	add.s64 	%rd35, %rd2, %rd34;
	ld.global.f32 	%f88, [%rd35];
$L__BB3_31:
	setp.gt.u32 	%p28, %r57, 4095;
	st.shared.f32 	[%r199+64], %f88;
	setp.gt.u32 	%p29, %r201, 130975;
	mov.f32 	%f89, 0f00000000;
	or.pred  	%p30, %p29, %p28;
	@%p30 bra 	$L__BB3_33;
	add.s32 	%r157, %r202, 12288;
	and.b32  	%r158, %r157, 16773120;
	add.s32 	%r159, %r158, %r57;
	mul.wide.u32 	%rd36, %r159, 4;
	add.s64 	%rd37, %rd2, %rd36;
	ld.global.f32 	%f89, [%rd37];
$L__BB3_33:
	setp.gt.u32 	%p31, %r58, 4095;
	st.shared.f32 	[%r199+128], %f89;
	setp.gt.u32 	%p32, %r201, 130959;
	mov.f32 	%f90, 0f00000000;
	or.pred  	%p33, %p32, %p31;
	@%p33 bra 	$L__BB3_35;
	add.s32 	%r161, %r202, 14336;
	and.b32  	%r162, %r161, 16773120;
	add.s32 	%r163, %r162, %r58;
	mul.wide.u32 	%rd38, %r163, 4;
	add.s64 	%rd39, %rd2, %rd38;
	ld.global.f32 	%f90, [%rd39];
$L__BB3_35:
	st.shared.f32 	[%r199+192], %f90;
	add.s32 	%r67, %r203, 128;
	add.s32 	%r202, %r202, 16384;
	add.s32 	%r201, %r201, 128;
	add.s32 	%r200, %r200, 16384;
	add.s32 	%r199, %r199, 512;
	setp.lt.u32 	%p34, %r203, 896;
	mov.u32 	%r203, %r67;
	@%p34 bra 	$L__BB3_19;
	bar.sync 	0;
	shl.b32 	%r165, %r2, 3;
	and.b32  	%r72, %r165, 24;
	shr.u32 	%r73, %r2, 2;
	shl.b32 	%r166, %r73, 10;
	mov.u32 	%r167, _ZZN6matmul6tilingEPKfS1_PfE8shared_a;
	add.s32 	%r204, %r167, %r166;
	cvt.u16.u32 	%rs1, %r2;
	and.b16  	%rs2, %rs1, 3;
	mul.wide.u16 	%r168, %rs2, 32;
	add.s32 	%r75, %r131, %r168;
	mov.b32 	%r205, 16;
$L__BB3_37:
	ld.shared.f32 	%f66, [%r204];
	add.s32 	%r170, %r75, %r205;
	ld.shared.f32 	%f67, [%r170+-16];
	ld.shared.f32 	%f68, [%r170+-12];
	ld.shared.f32 	%f69, [%r170+-8];
	ld.shared.f32 	%f70, [%r170+-4];
	ld.shared.f32 	%f71, [%r170];
	ld.shared.f32 	%f72, [%r170+4];
	ld.shared.f32 	%f73, [%r170+8];
	ld.shared.f32 	%f74, [%r170+12];
	fma.rn.f32 	%f98, %f66, %f67, %f98;
	fma.rn.f32 	%f97, %f66, %f68, %f97;
	fma.rn.f32 	%f96, %f66, %f69, %f96;
	fma.rn.f32 	%f95, %f66, %f70, %f95;
	fma.rn.f32 	%f94, %f66, %f71, %f94;
	fma.rn.f32 	%f93, %f66, %f72, %f93;
	fma.rn.f32 	%f92, %f66, %f73, %f92;
	fma.rn.f32 	%f91, %f66, %f74, %f91;
	add.s32 	%r205, %r205, 128;
	add.s32 	%r204, %r204, 4;
	setp.ne.s32 	%p35, %r205, 4112;
	@%p35 bra 	$L__BB3_37;
	ld.param.u64 	%rd43, [_ZN6matmul6tilingEPKfS1_Pf_param_2];
	cvta.to.global.u64 	%rd3, %rd43;
	bar.sync 	0;
	mov.u32 	%r171, %ctaid.x;
	shl.b32 	%r172, %r171, 17;
	add.s32 	%r173, %r172, %r56;
	shl.b32 	%r174, %r73, 3;
	shl.b32 	%r175, %r171, 5;
	add.s32 	%r80, %r175, %r174;
	shl.b32 	%r176, %r73, 15;
	add.s32 	%r81, %r173, %r176;
	add.s32 	%r177, %r56, %r72;
	max.u32 	%r178, %r80, %r177;
	setp.gt.u32 	%p36, %r178, 4095;
	@%p36 bra 	$L__BB3_40;
	add.s32 	%r179, %r81, %r72;
	mul.wide.u32 	%rd40, %r179, 4;
	add.s64 	%rd41, %rd3, %rd40;
	st.global.f32 	[%rd41], %f98;
$L__BB3_40:
	setp.gt.u32 	%p37, %r80, 4095;
	setp.gt.u32 	%p38, %r177, 4094;
	add.s32 	%r180, %r81, %r72;
	mul.wide.u32 	%rd42, %r180, 4;
	add.s64 	%rd4, %rd3, %rd42;
	or.pred  	%p39, %p37, %p38;
	@%p39 bra 	$L__BB3_42;
	st.global.f32 	[%rd4+4], %f97;
$L__BB3_42:
	setp.gt.u32 	%p40, %r80, 4095;
	setp.gt.u32 	%p41, %r177, 4093;
	or.pred  	%p42, %p40, %p41;
	@%p42 bra 	$L__BB3_44;
	st.global.f32 	[%rd4+8], %f96;
$L__BB3_44:
	setp.gt.u32 	%p43, %r80, 4095;
	setp.gt.u32 	%p44, %r177, 4092;
	or.pred  	%p45, %p43, %p44;
	@%p45 bra 	$L__BB3_46;
	st.global.f32 	[%rd4+12], %f95;
$L__BB3_46:
	setp.gt.u32 	%p46, %r80, 4095;
	setp.gt.u32 	%p47, %r177, 4091;
	or.pred  	%p48, %p46, %p47;
	@%p48 bra 	$L__BB3_48;
	st.global.f32 	[%rd4+16], %f94;
$L__BB3_48:
	setp.gt.u32 	%p49, %r80, 4095;
	setp.gt.u32 	%p50, %r177, 4090;
	or.pred  	%p51, %p49, %p50;
	@%p51 bra 	$L__BB3_50;
	st.global.f32 	[%rd4+20], %f93;
$L__BB3_50:
	setp.gt.u32 	%p52, %r80, 4095;
	setp.gt.u32 	%p53, %r177, 4089;
	or.pred  	%p54, %p52, %p53;
	@%p54 bra 	$L__BB3_52;
	st.global.f32 	[%rd4+24], %f92;
$L__BB3_52:
	setp.gt.u32 	%p55, %r80, 4095;
	setp.gt.u32 	%p56, %r177, 4088;
	or.pred  	%p57, %p55, %p56;
	@%p57 bra 	$L__BB3_54;
	st.global.f32 	[%rd4+28], %f91;
$L__BB3_54:
	ret;

}


// ===== COMPILED SASS (sm_100) =====

	.target	sm_100

	.elftype	@"ET_EXEC"


//--------------------- .note.nv.tkinfo           --------------------------
	.section	.note.nv.tkinfo,"",@"SHT_NOTE"
	.sectionflags	@"SHF_NOTE_NV_TKINFO"
	.tkinfo
        /*0018*/ 	.word	0x00000002
        /*0030*/ 	.string	""
        /*0030*/ 	.string	"ptxas"
        /*0030*/ 	.string	"Cuda compilation tools, release 13.0, V13.0.88"
        /*0030*/ 	.string	"Build cuda_13.0.r13.0/compiler.36424714_0"
        /*0030*/ 	.string	"-arch sm_100 -m 64 "



//--------------------- .note.nv.cuinfo           --------------------------
	.section	.note.nv.cuinfo,"",@"SHT_NOTE"
	.sectionflags	@"SHF_NOTE_NV_CUINFO"
        /*0018*/ 	.short	0x0002
        /*001a*/ 	.short	0x0064
        /*001c*/ 	.short	0x0082
	.zero		2


//--------------------- .nv.info                  --------------------------
	.section	.nv.info,"",@"SHT_CUDA_INFO"
	.align	4


	//----- nvinfo : EIATTR_REGCOUNT
	.align		4
        /*0000*/ 	.byte	0x04, 0x2f
        /*0002*/ 	.short	(.L_2 - .L_1)
	.align		4
.L_1:
        /*0004*/ 	.word	index@(_ZN6matmul5helloEv)
        /*0008*/ 	.word	0x00000018


	//----- nvinfo : EIATTR_FRAME_SIZE
	.align		4
.L_2:
        /*000c*/ 	.byte	0x04, 0x11
        /*000e*/ 	.short	(.L_4 - .L_3)
	.align		4
.L_3:
        /*0010*/ 	.word	index@(_ZN6matmul5helloEv)
        /*0014*/ 	.word	0x00000008


	//----- nvinfo : EIATTR_REGCOUNT
	.align		4
.L_4:
        /*0018*/ 	.byte	0x04, 0x2f
        /*001a*/ 	.short	(.L_6 - .L_5)
	.align		4
.L_5:
        /*001c*/ 	.word	index@(_ZN6matmul5naiveEPKfS1_Pf)
        /*0020*/ 	.word	0x00000020


	//----- nvinfo : EIATTR_FRAME_SIZE
	.align		4
.L_6:
        /*0024*/ 	.byte	0x04, 0x11
        /*0026*/ 	.short	(.L_8 - .L_7)
	.align		4
.L_7:
        /*0028*/ 	.word	index@(_ZN6matmul5naiveEPKfS1_Pf)
        /*002c*/ 	.word	0x00000000


	//----- nvinfo : EIATTR_REGCOUNT
	.align		4
.L_8:
        /*0030*/ 	.byte	0x04, 0x2f
        /*0032*/ 	.short	(.L_10 - .L_9)
	.align		4
.L_9:
        /*0034*/ 	.word	index@(_ZN6matmul14cache_blockingEPKfS1_Pf)
        /*0038*/ 	.word	0x00000020


	//----- nvinfo : EIATTR_FRAME_SIZE
	.align		4
.L_10:
        /*003c*/ 	.byte	0x04, 0x11
        /*003e*/ 	.short	(.L_12 - .L_11)
	.align		4
.L_11:
        /*0040*/ 	.word	index@(_ZN6matmul14cache_blockingEPKfS1_Pf)
        /*0044*/ 	.word	0x00000000


	//----- nvinfo : EIATTR_REGCOUNT
	.align		4
.L_12:
        /*0048*/ 	.byte	0x04, 0x2f
        /*004a*/ 	.short	(.L_14 - .L_13)
	.align		4
.L_13:
        /*004c*/ 	.word	index@(_ZN6matmul6tilingEPKfS1_Pf)
        /*0050*/ 	.word	0x00000020


	//----- nvinfo : EIATTR_FRAME_SIZE
	.align		4
.L_14:
        /*0054*/ 	.byte	0x04, 0x11
        /*0056*/ 	.short	(.L_16 - .L_15)
	.align		4
.L_15:
        /*0058*/ 	.word	index@(_ZN6matmul6tilingEPKfS1_Pf)
        /*005c*/ 	.word	0x00000000


	//----- nvinfo : EIATTR_MIN_STACK_SIZE
	.align		4
.L_16:
        /*0060*/ 	.byte	0x04, 0x12
        /*0062*/ 	.short	(.L_18 - .L_17)
	.align		4
.L_17:
        /*0064*/ 	.word	index@(_ZN6matmul6tilingEPKfS1_Pf)
        /*0068*/ 	.word	0x00000000


	//----- nvinfo : EIATTR_MIN_STACK_SIZE
	.align		4
.L_18:
        /*006c*/ 	.byte	0x04, 0x12
        /*006e*/ 	.short	(.L_20 - .L_19)
	.align		4
.L_19:
        /*0070*/ 	.word	index@(_ZN6matmul14cache_blockingEPKfS1_Pf)
        /*0074*/ 	.word	0x00000000


	//----- nvinfo : EIATTR_MIN_STACK_SIZE
	.align		4
.L_20:
        /*0078*/ 	.byte	0x04, 0x12
        /*007a*/ 	.short	(.L_22 - .L_21)
	.align		4
.L_21:
        /*007c*/ 	.word	index@(_ZN6matmul5naiveEPKfS1_Pf)
        /*0080*/ 	.word	0x00000000


	//----- nvinfo : EIATTR_MIN_STACK_SIZE
	.align		4
.L_22:
        /*0084*/ 	.byte	0x04, 0x12
        /*0086*/ 	.short	(.L_24 - .L_23)
	.align		4
.L_23:
        /*0088*/ 	.word	index@(_ZN6matmul5helloEv)
        /*008c*/ 	.word	0x00000008
.L_24:


//--------------------- .nv.compat                --------------------------
	.section	.nv.compat,"",@"SHT_CUDA_COMPAT_INFO"
	.align	4
        /*0000*/ 	.byte	0x02, 0x09, 0x00, 0x00, 0x02, 0x02, 0x01, 0x00, 0x02, 0x05, 0x05, 0x00, 0x03, 0x07, 0x01, 0x01
        /*0010*/ 	.byte	0x02, 0x03, 0x00, 0x00, 0x02, 0x06, 0x01, 0x00, 0x04, 0x0b, 0x08, 0x00, 0x09, 0x00, 0x00, 0x00
        /*0020*/ 	.byte	0x00, 0x00, 0x00, 0x00


//--------------------- .nv.info._ZN6matmul6tilingEPKfS1_Pf --------------------------
	.section	.nv.info._ZN6matmul6tilingEPKfS1_Pf,"",@"SHT_CUDA_INFO"
	.sectionflags	@""
	.align	4


	//----- nvinfo : EIATTR_CUDA_API_VERSION
	.align		4
        /*0000*/ 	.byte	0x04, 0x37
        /*0002*/ 	.short	(.L_26 - .L_25)
.L_25:
        /*0004*/ 	.word	0x00000082


	//----- nvinfo : EIATTR_KPARAM_INFO
	.align		4
.L_26:
        /*0008*/ 	.byte	0x04, 0x17
        /*000a*/ 	.short	(.L_28 - .L_27)
.L_27:
        /*000c*/ 	.word	0x00000000
        /*0010*/ 	.short	0x0002
        /*0012*/ 	.short	0x0010
        /*0014*/ 	.byte	0x00, 0xf5, 0x21, 0x00


	//----- nvinfo : EIATTR_KPARAM_INFO
	.align		4
.L_28:
        /*0018*/ 	.byte	0x04, 0x17
        /*001a*/ 	.short	(.L_30 - .L_29)
.L_29:
        /*001c*/ 	.word	0x00000000
        /*0020*/ 	.short	0x0001
        /*0022*/ 	.short	0x0008
        /*0024*/ 	.byte	0x00, 0xf5, 0x21, 0x00


	//----- nvinfo : EIATTR_KPARAM_INFO
	.align		4
.L_30:
        /*0028*/ 	.byte	0x04, 0x17
        /*002a*/ 	.short	(.L_32 - .L_31)
.L_31:
        /*002c*/ 	.word	0x00000000
        /*0030*/ 	.short	0x0000
        /*0032*/ 	.short	0x0000
        /*0034*/ 	.byte	0x00, 0xf5, 0x21, 0x00


	//----- nvinfo : EIATTR_SPARSE_MMA_MASK
	.align		4
.L_32:
        /*0038*/ 	.byte	0x03, 0x50
        /*003a*/ 	.short	0x0000


	//----- nvinfo : EIATTR_MAXREG_COUNT
	.align		4
        /*003c*/ 	.byte	0x03, 0x1b
        /*003e*/ 	.short	0x00ff


	//----- nvinfo : EIATTR_NUM_BARRIERS
	.align		4
        /*0040*/ 	.byte	0x02, 0x4c
        /*0042*/ 	.byte	0x01
	.zero		1


	//----- nvinfo : EIATTR_MERCURY_ISA_VERSION
	.align		4
        /*0044*/ 	.byte	0x03, 0x5f
        /*0046*/ 	.short	0x0101


	//----- nvinfo : EIATTR_VRC_CTA_INIT_COUNT
	.align		4
        /*0048*/ 	.byte	0x02, 0x4a
	.zero		1
	.zero		1


	//----- nvinfo : EIATTR_EXIT_INSTR_OFFSETS
	.align		4
        /*004c*/ 	.byte	0x04, 0x1c
        /*004e*/ 	.short	(.L_34 - .L_33)


	//   ....[0]....
.L_33:
        /*0050*/ 	.word	0x00001850


	//   ....[1]....
        /*0054*/ 	.word	0x00001870


	//----- nvinfo : EIATTR_CBANK_PARAM_SIZE
	.align		4
.L_34:
        /*0058*/ 	.byte	0x03, 0x19
        /*005a*/ 	.short	0x0018


	//----- nvinfo : EIATTR_PARAM_CBANK
	.align		4
        /*005c*/ 	.byte	0x04, 0x0a
        /*005e*/ 	.short	(.L_36 - .L_35)
	.align		4
.L_35:
        /*0060*/ 	.word	index@(.nv.constant0._ZN6matmul6tilingEPKfS1_Pf)
        /*0064*/ 	.short	0x0380
        /*0066*/ 	.short	0x0018


	//----- nvinfo : EIATTR_SW_WAR
	.align		4
.L_36:
        /*0068*/ 	.byte	0x04, 0x36
        /*006a*/ 	.short	(.L_38 - .L_37)
.L_37:
        /*006c*/ 	.word	0x00000008
.L_38:


//--------------------- .nv.info._ZN6matmul14cache_blockingEPKfS1_Pf --------------------------
	.section	.nv.info._ZN6matmul14cache_blockingEPKfS1_Pf,"",@"SHT_CUDA_INFO"
	.sectionflags	@""
	.align	4


	//----- nvinfo : EIATTR_CUDA_API_VERSION
	.align		4
        /*0000*/ 	.byte	0x04, 0x37
        /*0002*/ 	.short	(.L_40 - .L_39)
.L_39:
        /*0004*/ 	.word	0x00000082


	//----- nvinfo : EIATTR_KPARAM_INFO
	.align		4
.L_40:
        /*0008*/ 	.byte	0x04, 0x17
        /*000a*/ 	.short	(.L_42 - .L_41)
.L_41:
        /*000c*/ 	.word	0x00000000
        /*0010*/ 	.short	0x0002
        /*0012*/ 	.short	0x0010
        /*0014*/ 	.byte	0x00, 0xf5, 0x21, 0x00


	//----- nvinfo : EIATTR_KPARAM_INFO
	.align		4
.L_42:
        /*0018*/ 	.byte	0x04, 0x17
        /*001a*/ 	.short	(.L_44 - .L_43)
.L_43:
        /*001c*/ 	.word	0x00000000
        /*0020*/ 	.short	0x0001
        /*0022*/ 	.short	0x0008
        /*0024*/ 	.byte	0x00, 0xf5, 0x21, 0x00


	//----- nvinfo : EIATTR_KPARAM_INFO
	.align		4
.L_44:
        /*0028*/ 	.byte	0x04, 0x17
        /*002a*/ 	.short	(.L_46 - .L_45)
.L_45:
        /*002c*/ 	.word	0x00000000
        /*0030*/ 	.short	0x0000
        /*0032*/ 	.short	0x0000
        /*0034*/ 	.byte	0x00, 0xf5, 0x21, 0x00


	//----- nvinfo : EIATTR_SPARSE_MMA_MASK
	.align		4
.L_46:
        /*0038*/ 	.byte	0x03, 0x50
        /*003a*/ 	.short	0x0000


	//----- nvinfo : EIATTR_MAXREG_COUNT
	.align		4
        /*003c*/ 	.byte	0x03, 0x1b
        /*003e*/ 	.short	0x00ff


	//----- nvinfo : EIATTR_NUM_BARRIERS
	.align		4
        /*0040*/ 	.byte	0x02, 0x4c
        /*0042*/ 	.byte	0x01
	.zero		1


	//----- nvinfo : EIATTR_MERCURY_ISA_VERSION
	.align		4
        /*0044*/ 	.byte	0x03, 0x5f
        /*0046*/ 	.short	0x0101


	//----- nvinfo : EIATTR_VRC_CTA_INIT_COUNT
	.align		4
        /*0048*/ 	.byte	0x02, 0x4a
	.zero		1
	.zero		1


	//----- nvinfo : EIATTR_EXIT_INSTR_OFFSETS
	.align		4
        /*004c*/ 	.byte	0x04, 0x1c
        /*004e*/ 	.short	(.L_48 - .L_47)


	//   ....[0]....
.L_47:
        /*0050*/ 	.word	0x00000770


	//----- nvinfo : EIATTR_CBANK_PARAM_SIZE
	.align		4
.L_48:
        /*0054*/ 	.byte	0x03, 0x19
        /*0056*/ 	.short	0x0018


	//----- nvinfo : EIATTR_PARAM_CBANK
	.align		4
        /*0058*/ 	.byte	0x04, 0x0a
        /*005a*/ 	.short	(.L_50 - .L_49)
	.align		4
.L_49:
        /*005c*/ 	.word	index@(.nv.constant0._ZN6matmul14cache_blockingEPKfS1_Pf)
        /*0060*/ 	.short	0x0380
        /*0062*/ 	.short	0x0018


	//----- nvinfo : EIATTR_SW_WAR
	.align		4
.L_50:
        /*0064*/ 	.byte	0x04, 0x36
        /*0066*/ 	.short	(.L_52 - .L_51)
.L_51:
        /*0068*/ 	.word	0x00000008
.L_52:


//--------------------- .nv.info._ZN6matmul5naiveEPKfS1_Pf --------------------------
	.section	.nv.info._ZN6matmul5naiveEPKfS1_Pf,"",@"SHT_CUDA_INFO"
	.sectionflags	@""
	.align	4


	//----- nvinfo : EIATTR_CUDA_API_VERSION
	.align		4
        /*0000*/ 	.byte	0x04, 0x37
        /*0002*/ 	.short	(.L_54 - .L_53)
.L_53:
        /*0004*/ 	.word	0x00000082


	//----- nvinfo : EIATTR_KPARAM_INFO
	.align		4
.L_54:
        /*0008*/ 	.byte	0x04, 0x17
        /*000a*/ 	.short	(.L_56 - .L_55)
.L_55:
        /*000c*/ 	.word	0x00000000
        /*0010*/ 	.short	0x0002
        /*0012*/ 	.short	0x0010
        /*0014*/ 	.byte	0x00, 0xf5, 0x21, 0x00


	//----- nvinfo : EIATTR_KPARAM_INFO
	.align		4
.L_56:
        /*0018*/ 	.byte	0x04, 0x17
        /*001a*/ 	.short	(.L_58 - .L_57)
.L_57:
        /*001c*/ 	.word	0x00000000
        /*0020*/ 	.short	0x0001
        /*0022*/ 	.short	0x0008
        /*0024*/ 	.byte	0x00, 0xf5, 0x21, 0x00


	//----- nvinfo : EIATTR_KPARAM_INFO
	.align		4
.L_58:
        /*0028*/ 	.byte	0x04, 0x17
        /*002a*/ 	.short	(.L_60 - .L_59)
.L_59:
        /*002c*/ 	.word	0x00000000
        /*0030*/ 	.short	0x0000
        /*0032*/ 	.short	0x0000
        /*0034*/ 	.byte	0x00, 0xf5, 0x21, 0x00


	//----- nvinfo : EIATTR_SPARSE_MMA_MASK
	.align		4
.L_60:
        /*0038*/ 	.byte	0x03, 0x50
        /*003a*/ 	.short	0x0000


	//----- nvinfo : EIATTR_MAXREG_COUNT
	.align		4
        /*003c*/ 	.byte	0x03, 0x1b
        /*003e*/ 	.short	0x00ff


	//----- nvinfo : EIATTR_MERCURY_ISA_VERSION
	.align		4
        /*0040*/ 	.byte	0x03, 0x5f
        /*0042*/ 	.short	0x0101


	//----- nvinfo : EIATTR_VRC_CTA_INIT_COUNT
	.align		4
        /*0044*/ 	.byte	0x02, 0x4a
	.zero		1
	.zero		1


	//----- nvinfo : EIATTR_EXIT_INSTR_OFFSETS
	.align		4
        /*0048*/ 	.byte	0x04, 0x1c
        /*004a*/ 	.short	(.L_62 - .L_61)


	//   ....[0]....
.L_61:
        /*004c*/ 	.word	0x00000670


	//----- nvinfo : EIATTR_CBANK_PARAM_SIZE
	.align		4
.L_62:
        /*0050*/ 	.byte	0x03, 0x19
        /*0052*/ 	.short	0x0018


	//----- nvinfo : EIATTR_PARAM_CBANK
	.align		4
        /*0054*/ 	.byte	0x04, 0x0a
        /*0056*/ 	.short	(.L_64 - .L_63)
	.align		4
.L_63:
        /*0058*/ 	.word	index@(.nv.constant0._ZN6matmul5naiveEPKfS1_Pf)
        /*005c*/ 	.short	0x0380
        /*005e*/ 	.short	0x0018


	//----- nvinfo : EIATTR_SW_WAR
	.align		4
.L_64:
        /*0060*/ 	.byte	0x04, 0x36
        /*0062*/ 	.short	(.L_66 - .L_65)
.L_65:
        /*0064*/ 	.word	0x00000008
.L_66:


//--------------------- .nv.info._ZN6matmul5helloEv --------------------------
	.section	.nv.info._ZN6matmul5helloEv,"",@"SHT_CUDA_INFO"
	.sectionflags	@""
	.align	4


	//----- nvinfo : EIATTR_CUDA_API_VERSION
	.align		4
        /*0000*/ 	.byte	0x04, 0x37
        /*0002*/ 	.short	(.L_68 - .L_67)
.L_67:
        /*0004*/ 	.word	0x00000082


	//----- nvinfo : EIATTR_SPARSE_MMA_MASK
	.align		4
.L_68:
        /*0008*/ 	.byte	0x03, 0x50
        /*000a*/ 	.short	0x0000


	//----- nvinfo : EIATTR_MAXREG_COUNT
	.align		4
        /*000c*/ 	.byte	0x03, 0x1b
        /*000e*/ 	.short	0x00ff


	//----- nvinfo : EIATTR_EXTERNS
	.align		4
        /*0010*/ 	.byte	0x04, 0x0f
        /*0012*/ 	.short	(.L_70 - .L_69)


	//   ....[0]....
	.align		4
.L_69:
        /*0014*/ 	.word	index@(vprintf)


	//----- nvinfo : EIATTR_MERCURY_ISA_VERSION
	.align		4
.L_70:
        /*0018*/ 	.byte	0x03, 0x5f
        /*001a*/ 	.short	0x0101


	//----- nvinfo : EIATTR_VRC_CTA_INIT_COUNT
	.align		4
        /*001c*/ 	.byte	0x02, 0x4a
	.zero		1
	.zero		1


	//----- nvinfo : EIATTR_SYSCALL_OFFSETS
	.align		4
        /*0020*/ 	.byte	0x04, 0x46
        /*0022*/ 	.short	(.L_72 - .L_71)


	//   ....[0]....
.L_71:
        /*0024*/ 	.word	0x00000150


	//----- nvinfo : EIATTR_EXIT_INSTR_OFFSETS
	.align		4
.L_72:
        /*0028*/ 	.byte	0x04, 0x1c
        /*002a*/ 	.short	(.L_74 - .L_73)


	//   ....[0]....
.L_73:
        /*002c*/ 	.word	0x00000160


	//----- nvinfo : EIATTR_SW_WAR
	.align		4
.L_74:
        /*0030*/ 	.byte	0x04, 0x36
        /*0032*/ 	.short	(.L_76 - .L_75)
.L_75:
        /*0034*/ 	.word	0x00000008
.L_76:


//--------------------- .nv.callgraph             --------------------------
	.section	.nv.callgraph,"",@"SHT_CUDA_CALLGRAPH"
	.align	4
	.sectionentsize	8
	.align		4
        /*0000*/ 	.word	0x00000000
	.align		4
        /*0004*/ 	.word	0xffffffff
	.align		4
        /*0008*/ 	.word	index@(_ZN6matmul5helloEv)
	.align		4
        /*000c*/ 	.word	index@(vprintf)
	.align		4
        /*0010*/ 	.word	0x00000000
	.align		4
        /*0014*/ 	.word	0xfffffffe
	.align		4
        /*0018*/ 	.word	0x00000000
	.align		4
        /*001c*/ 	.word	0xfffffffd
	.align		4
        /*0020*/ 	.word	0x00000000
	.align		4
        /*0024*/ 	.word	0xfffffffc


//--------------------- .nv.constant4             --------------------------
	.section	.nv.constant4,"a",@progbits
	.align	8
	.align		8
.nv.constant4:
        /*0000*/ 	.dword	$str
	.align		8
        /*0008*/ 	.dword	vprintf


//--------------------- .text._ZN6matmul6tilingEPKfS1_Pf --------------------------
	.section	.text._ZN6matmul6tilingEPKfS1_Pf,"ax",@progbits
	.align	128
        .global         _ZN6matmul6tilingEPKfS1_Pf
        .type           _ZN6matmul6tilingEPKfS1_Pf,@function
        .size           _ZN6matmul6tilingEPKfS1_Pf,(.L_x_10 - _ZN6matmul6tilingEPKfS1_Pf)
        .other          _ZN6matmul6tilingEPKfS1_Pf,@"STO_CUDA_ENTRY STV_DEFAULT"
_ZN6matmul6tilingEPKfS1_Pf:
.text._ZN6matmul6tilingEPKfS1_Pf:
[----:B------:R-:W0:Y:S01]  /*0000*/  LDC R1, c[0x0][0x37c] ;  /* 0x0000df00ff017b82 */ /* 0x000e220000000800 */
[----:B------:R-:W1:Y:S01]  /*0010*/  S2R R3, SR_TID.Y ;  /* 0x0000000000037919 */ /* 0x000e620000002200 */
[----:B------:R-:W1:Y:S06]  /*0020*/  LDCU UR4, c[0x0][0x360] ;  /* 0x00006c00ff0477ac */ /* 0x000e6c0008000800 */
[----:B------:R-:W2:Y:S01]  /*0030*/  S2UR UR5, SR_CgaCtaId ;  /* 0x00000000000579c3 */ /* 0x000ea20000008800 */
[----:B------:R-:W3:Y:S01]  /*0040*/  S2R R0, SR_TID.X ;  /* 0x0000000000007919 */ /* 0x000ee20000002100 */
[----:B------:R-:W4:Y:S01]  /*0050*/  LDCU.64 UR8, c[0x0][0x358] ;  /* 0x00006b00ff0877ac */ /* 0x000f220008000a00 */
[----:B------:R-:W5:Y:S01]  /*0060*/  S2R R18, SR_CTAID.X ;  /* 0x0000000000127919 */ /* 0x000f620000002500 */
[----:B-1----:R-:W-:Y:S01]  /*0070*/  IMAD R3, R3, UR4, RZ ;  /* 0x0000000403037c24 */ /* 0x002fe2000f8e02ff */
[----:B------:R-:W-:-:S02]  /*0080*/  UMOV UR4, 0x400 ;  /* 0x0000040000047882 */ /* 0x000fc40000000000 */
[----:B--2---:R-:W-:Y:S02]  /*0090*/  ULEA UR4, UR5, UR4, 0x18 ;  /* 0x0000000405047291 */ /* 0x004fe4000f8ec0ff */
[----:B---3--:R-:W-:Y:S02]  /*00a0*/  IADD3 R2, PT, PT, R3, R0, RZ ;  /* 0x0000000003027210 */ /* 0x008fe40007ffe0ff */
[----:B-----5:R-:W-:-:S03]  /*00b0*/  SHF.L.U32 R5, R18, 0x11, RZ ;  /* 0x0000001112057819 */ /* 0x020fc600000006ff */
[C---:B------:R-:W-:Y:S01]  /*00c0*/  VIADD R7, R2.reuse, 0x20 ;  /* 0x0000002002077836 */ /* 0x040fe20000000000 */
[C---:B------:R-:W-:Y:S01]  /*00d0*/  IADD3 R8, PT, PT, R2.reuse, 0x30, RZ ;  /* 0x0000003002087810 */ /* 0x040fe20007ffe0ff */
[C---:B------:R-:W-:Y:S01]  /*00e0*/  VIADD R13, R2.reuse, 0x60 ;  /* 0x00000060020d7836 */ /* 0x040fe20000000000 */
[C---:B------:R-:W-:Y:S02]  /*00f0*/  LOP3.LUT R4, R2.reuse, 0x1f, RZ, 0xc0, !PT ;  /* 0x0000001f02047812 */ /* 0x040fe400078ec0ff */
[C---:B------:R-:W-:Y:S02]  /*0100*/  IADD3 R9, PT, PT, R2.reuse, 0x40, RZ ;  /* 0x0000004002097810 */ /* 0x040fe40007ffe0ff */
[C---:B------:R-:W-:Y:S02]  /*0110*/  IADD3 R6, PT, PT, R2.reuse, 0x10, RZ ;  /* 0x0000001002067810 */ /* 0x040fe40007ffe0ff */
[----:B------:R-:W-:Y:S02]  /*0120*/  IADD3 R12, PT, PT, R2, 0x50, RZ ;  /* 0x00000050020c7810 */ /* 0x000fe40007ffe0ff */
[----:B------:R-:W-:-:S02]  /*0130*/  SHF.R.U32.HI R15, RZ, 0x5, R7 ;  /* 0x00000005ff0f7819 */ /* 0x000fc40000011607 */
[----:B------:R-:W-:Y:S02]  /*0140*/  SHF.R.U32.HI R17, RZ, 0x5, R8 ;  /* 0x00000005ff117819 */ /* 0x000fe40000011608 */
[----:B------:R-:W-:Y:S01]  /*0150*/  IADD3 R27, PT, PT, R2, 0x70, RZ ;  /* 0x00000070021b7810 */ /* 0x000fe20007ffe0ff */
[----:B------:R-:W-:Y:S01]  /*0160*/  IMAD R7, R18, 0x20, R15 ;  /* 0x0000002012077824 */ /* 0x000fe200078e020f */
[----:B------:R-:W-:Y:S02]  /*0170*/  LOP3.LUT R8, R5, 0x10, R4, 0xf6, !PT ;  /* 0x0000001005087812 */ /* 0x000fe400078ef604 */
[----:B------:R-:W-:Y:S02]  /*0180*/  SHF.R.U32.HI R14, RZ, 0x5, R2 ;  /* 0x00000005ff0e7819 */ /* 0x000fe40000011602 */
[----:B------:R-:W-:Y:S01]  /*0190*/  SHF.R.U32.HI R10, RZ, 0x5, R9 ;  /* 0x00000005ff0a7819 */ /* 0x000fe20000011609 */
[----:B------:R-:W-:Y:S01]  /*01a0*/  IMAD R23, R17, 0x1000, R8 ;  /* 0x0000100011177824 */ /* 0x000fe200078e0208 */
[----:B------:R-:W-:-:S02]  /*01b0*/  SHF.R.U32.HI R13, RZ, 0x5, R13 ;  /* 0x00000005ff0d7819 */ /* 0x000fc4000001160d */
[----:B------:R-:W-:Y:S02]  /*01c0*/  SHF.R.U32.HI R11, RZ, 0x5, R6 ;  /* 0x00000005ff0b7819 */ /* 0x000fe40000011606 */
[----:B------:R-:W-:Y:S02]  /*01d0*/  SHF.R.U32.HI R21, RZ, 0x5, R12 ;  /* 0x00000005ff157819 */ /* 0x000fe4000001160c */
[----:B------:R-:W-:Y:S02]  /*01e0*/  SHF.R.U32.HI R27, RZ, 0x5, R27 ;  /* 0x00000005ff1b7819 */ /* 0x000fe4000001161b */
[-C--:B------:R-:W-:Y:S01]  /*01f0*/  LEA R9, R14, R5.reuse, 0xc ;  /* 0x000000050e097211 */ /* 0x080fe200078e60ff */
[----:B------:R-:W-:Y:S01]  /*0200*/  IMAD R24, R21, 0x1000, R8 ;  /* 0x0000100015187824 */ /* 0x000fe200078e0208 */
[----:B------:R-:W-:Y:S02]  /*0210*/  LEA R15, R15, R5, 0xc ;  /* 0x000000050f0f7211 */ /* 0x000fe400078e60ff */
[----:B------:R-:W-:-:S02]  /*0220*/  LEA R6, R18, R17, 0x5 ;  /* 0x0000001112067211 */ /* 0x000fc400078e28ff */
[----:B------:R-:W-:Y:S01]  /*0230*/  LEA R19, R2, UR4, 0x2 ;  /* 0x0000000402137c11 */ /* 0x000fe2000f8e10ff */
[----:B------:R-:W-:Y:S01]  /*0240*/  UMOV UR4, URZ ;  /* 0x000000ff00047c82 */ /* 0x000fe20008000000 */
[-C--:B------:R-:W-:Y:S02]  /*0250*/  LEA R17, R10, R5.reuse, 0xc ;  /* 0x000000050a117211 */ /* 0x080fe400078e60ff */
[----:B------:R-:W-:Y:S02]  /*0260*/  LEA R29, R13, R5, 0xc ;  /* 0x000000050d1d7211 */ /* 0x000fe400078e60ff */
[C---:B------:R-:W-:Y:S02]  /*0270*/  LEA R25, R18.reuse, R11, 0x5 ;  /* 0x0000000b12197211 */ /* 0x040fe400078e28ff */
[----:B------:R-:W-:Y:S02]  /*0280*/  LEA R22, R11, R8, 0xc ;  /* 0x000000080b167211 */ /* 0x000fe400078e60ff */
[C---:B------:R-:W-:Y:S01]  /*0290*/  LEA R11, R18.reuse, R21, 0x5 ;  /* 0x00000015120b7211 */ /* 0x040fe200078e28ff */
[----:B------:R-:W-:Y:S01]  /*02a0*/  IMAD R21, R27, 0x1000, R8 ;  /* 0x000010001b157824 */ /* 0x000fe200078e0208 */
[----:B------:R-:W-:Y:S01]  /*02b0*/  LEA R20, R18, R14, 0x5 ;  /* 0x0000000e12147211 */ /* 0x000fe200078e28ff */
[----:B------:R-:W-:Y:S01]  /*02c0*/  IMAD.IADD R8, R4, 0x1, R15 ;  /* 0x0000000104087824 */ /* 0x000fe200078e020f */
[----:B------:R-:W-:-:S02]  /*02d0*/  LEA R10, R18, R10, 0x5 ;  /* 0x0000000a120a7211 */ /* 0x000fc400078e28ff */
[----:B------:R-:W-:Y:S02]  /*02e0*/  LEA R13, R18, R13, 0x5 ;  /* 0x0000000d120d7211 */ /* 0x000fe400078e28ff */
[----:B------:R-:W-:Y:S02]  /*02f0*/  IADD3 R5, PT, PT, R4, R9, RZ ;  /* 0x0000000904057210 */ /* 0x000fe40007ffe0ff */
[----:B------:R-:W-:Y:S02]  /*0300*/  LEA R18, R18, R27, 0x5 ;  /* 0x0000001b12127211 */ /* 0x000fe400078e28ff */
[----:B------:R-:W-:Y:S02]  /*0310*/  IADD3 R19, PT, PT, R19, 0x100, RZ ;  /* 0x0000010013137810 */ /* 0x000fe40007ffe0ff */
[C---:B------:R-:W-:Y:S02]  /*0320*/  IADD3 R9, PT, PT, R4.reuse, R17, RZ ;  /* 0x0000001104097210 */ /* 0x040fe40007ffe0ff */
[----:B0---4-:R-:W-:-:S07]  /*0330*/  IADD3 R12, PT, PT, R4, R29, RZ ;  /* 0x0000001d040c7210 */ /* 0x011fce0007ffe0ff */
.L_x_0:
[----:B------:R-:W-:Y:S02]  /*0340*/  ISETP.GT.U32.AND P1, PT, R25, 0xfff, PT ;  /* 0x00000fff1900780c */ /* 0x000fe40003f24070 */
[----:B------:R-:W-:Y:S02]  /*0350*/  CS2R R28, SRZ ;  /* 0x00000000001c7805 */ /* 0x000fe4000001ff00 */
[----:B------:R-:W-:-:S09]  /*0360*/  ISETP.GT.U32.AND P0, PT, R20, 0xfff, PT ;  /* 0x00000fff1400780c */ /* 0x000fd20003f04070 */
[----:B------:R-:W0:Y:S08]  /*0370*/  @!P1 LDC.64 R16, c[0x0][0x380] ;  /* 0x0000e000ff109b82 */ /* 0x000e300000000a00 */
[----:B------:R-:W1:Y:S01]  /*0380*/  @!P0 LDC.64 R14, c[0x0][0x380] ;  /* 0x0000e000ff0e8b82 */ /* 0x000e620000000a00 */
[----:B------:R-:W-:Y:S01]  /*0390*/  CS2R R26, SRZ ;  /* 0x00000000001a7805 */ /* 0x000fe2000001ff00 */
[----:B0-----:R-:W-:-:S05]  /*03a0*/  @!P1 IMAD.WIDE.U32 R16, R22, 0x4, R16 ;  /* 0x0000000416109825 */ /* 0x001fca00078e0010 */
[----:B------:R-:W2:Y:S01]  /*03b0*/  @!P1 LDG.E R26, desc[UR8][R16.64] ;  /* 0x00000008101a9981 */ /* 0x000ea2000c1e1900 */
[----:B-1----:R-:W-:-:S05]  /*03c0*/  @!P0 IMAD.WIDE.U32 R14, R5, 0x4, R14 ;  /* 0x00000004050e8825 */ /* 0x002fca00078e000e */
[----:B------:R0:W3:Y:S01]  /*03d0*/  @!P0 LDG.E R28, desc[UR8][R14.64] ;  /* 0x000000080e1c8981 */ /* 0x0000e2000c1e1900 */
[----:B------:R-:W-:-:S13]  /*03e0*/  ISETP.GT.U32.AND P0, PT, R7, 0xfff, PT ;  /* 0x00000fff0700780c */ /* 0x000fda0003f04070 */
[----:B0-----:R-:W0:Y:S02]  /*03f0*/  @!P0 LDC.64 R14, c[0x0][0x380] ;  /* 0x0000e000ff0e8b82 */ /* 0x001e240000000a00 */
[----:B0-----:R-:W-:-:S05]  /*0400*/  @!P0 IMAD.WIDE.U32 R14, R8, 0x4, R14 ;  /* 0x00000004080e8825 */ /* 0x001fca00078e000e */
[----:B------:R0:W4:Y:S01]  /*0410*/  @!P0 LDG.E R29, desc[UR8][R14.64] ;  /* 0x000000080e1d8981 */ /* 0x000122000c1e1900 */
[----:B------:R-:W-:Y:S02]  /*0420*/  ISETP.GT.U32.AND P0, PT, R10, 0xfff, PT ;  /* 0x00000fff0a00780c */ /* 0x000fe40003f04070 */
[----:B------:R-:W-:-:S11]  /*0430*/  ISETP.GT.U32.AND P1, PT, R6, 0xfff, PT ;  /* 0x00000fff0600780c */ /* 0x000fd60003f24070 */
[----:B------:R-:W1:Y:S08]  /*0440*/  @!P0 LDC.64 R16, c[0x0][0x380] ;  /* 0x0000e000ff108b82 */ /* 0x000e700000000a00 */
[----:B0-----:R-:W0:Y:S01]  /*0450*/  @!P1 LDC.64 R14, c[0x0][0x380] ;  /* 0x0000e000ff0e9b82 */ /* 0x001e220000000a00 */
[----:B-1----:R-:W-:-:S04]  /*0460*/  @!P0 IMAD.WIDE.U32 R16, R9, 0x4, R16 ;  /* 0x0000000409108825 */ /* 0x002fc800078e0010 */
[----:B0-----:R-:W-:-:S05]  /*0470*/  @!P1 IMAD.WIDE.U32 R14, R23, 0x4, R14 ;  /* 0x00000004170e9825 */ /* 0x001fca00078e000e */
[----:B------:R-:W5:Y:S01]  /*0480*/  @!P1 LDG.E R27, desc[UR8][R14.64] ;  /* 0x000000080e1b9981 */ /* 0x000f62000c1e1900 */
[----:B------:R-:W-:-:S03]  /*0490*/  ISETP.GT.U32.AND P1, PT, R13, 0xfff, PT ;  /* 0x00000fff0d00780c */ /* 0x000fc60003f24070 */
[----:B--2---:R0:W-:Y:S02]  /*04a0*/  STS [R19+-0xc0], R26 ;  /* 0xffff401a13007388 */ /* 0x0041e40000000800 */
[----:B0-----:R-:W-:-:S06]  /*04b0*/  HFMA2 R26, -RZ, RZ, 0, 0 ;  /* 0x00000000ff1a7431 */ /* 0x001fcc00000001ff */
[----:B------:R0:W2:Y:S01]  /*04c0*/  @!P0 LDG.E R26, desc[UR8][R16.64] ;  /* 0x00000008101a8981 */ /* 0x0000a2000c1e1900 */
[----:B------:R-:W-:Y:S01]  /*04d0*/  ISETP.GT.U32.AND P0, PT, R11, 0xfff, PT ;  /* 0x00000fff0b00780c */ /* 0x000fe20003f04070 */
[----:B0-----:R-:W0:-:S12]  /*04e0*/  @!P1 LDC.64 R16, c[0x0][0x380] ;  /* 0x0000e000ff109b82 */ /* 0x001e180000000a00 */
[----:B------:R-:W1:Y:S01]  /*04f0*/  @!P0 LDC.64 R14, c[0x0][0x380] ;  /* 0x0000e000ff0e8b82 */ /* 0x000e620000000a00 */
[----:B---3--:R-:W-:Y:S04]  /*0500*/  STS [R19+-0x100], R28 ;  /* 0xffff001c13007388 */ /* 0x008fe80000000800 */
[----:B----4-:R3:W-:Y:S02]  /*0510*/  STS [R19+-0x80], R29 ;  /* 0xffff801d13007388 */ /* 0x0107e40000000800 */
[----:B---3--:R-:W-:Y:S01]  /*0520*/  CS2R R28, SRZ ;  /* 0x00000000001c7805 */ /* 0x008fe2000001ff00 */
[----:B-1----:R-:W-:-:S05]  /*0530*/  @!P0 IMAD.WIDE.U32 R14, R24, 0x4, R14 ;  /* 0x00000004180e8825 */ /* 0x002fca00078e000e */
[----:B------:R1:W3:Y:S01]  /*0540*/  @!P0 LDG.E R28, desc[UR8][R14.64] ;  /* 0x000000080e1c8981 */ /* 0x0002e2000c1e1900 */
[----:B------:R-:W-:Y:S01]  /*0550*/  ISETP.GT.U32.AND P0, PT, R18, 0xfff, PT ;  /* 0x00000fff1200780c */ /* 0x000fe20003f04070 */
[----:B0-----:R-:W-:-:S04]  /*0560*/  @!P1 IMAD.WIDE.U32 R16, R12, 0x4, R16 ;  /* 0x000000040c109825 */ /* 0x001fc800078e0010 */
[----:B-1----:R-:W-:-:S06]  /*0570*/  IMAD.MOV.U32 R14, RZ, RZ, RZ ;  /* 0x000000ffff0e7224 */ /* 0x002fcc00078e00ff */
[----:B------:R0:W4:Y:S02]  /*0580*/  @!P1 LDG.E R14, desc[UR8][R16.64] ;  /* 0x00000008100e9981 */ /* 0x000124000c1e1900 */
[----:B0-----:R-:W0:Y:S02]  /*0590*/  @!P0 LDC.64 R16, c[0x0][0x380] ;  /* 0x0000e000ff108b82 */ /* 0x001e240000000a00 */
[----:B0-----:R-:W-:-:S05]  /*05a0*/  @!P0 IMAD.WIDE.U32 R16, R21, 0x4, R16 ;  /* 0x0000000415108825 */ /* 0x001fca00078e0010 */
[----:B------:R-:W4:Y:S01]  /*05b0*/  @!P0 LDG.E R29, desc[UR8][R16.64] ;  /* 0x00000008101d8981 */ /* 0x000f22000c1e1900 */
[----:B------:R-:W-:Y:S02]  /*05c0*/  UISETP.GE.U32.AND UP0, UPT, UR4, 0x380, UPT ;  /* 0x000003800400788c */ /* 0x000fe4000bf06070 */
[----:B------:R-:W-:Y:S01]  /*05d0*/  UIADD3 UR5, UPT, UPT, UR4, 0x80, URZ ;  /* 0x0000008004057890 */ /* 0x000fe2000fffe0ff */
[----:B-----5:R-:W-:Y:S01]  /*05e0*/  STS [R19+-0x40], R27 ;  /* 0xffffc01b13007388 */ /* 0x020fe20000000800 */
[----:B------:R-:W-:Y:S01]  /*05f0*/  IADD3 R25, PT, PT, R25, 0x4, RZ ;  /* 0x0000000419197810 */ /* 0x000fe20007ffe0ff */
[----:B------:R-:W-:Y:S01]  /*0600*/  VIADD R10, R10, 0x4 ;  /* 0x000000040a0a7836 */ /* 0x000fe20000000000 */
[----:B------:R-:W-:Y:S01]  /*0610*/  IADD3 R7, PT, PT, R7, 0x4, RZ ;  /* 0x0000000407077810 */ /* 0x000fe20007ffe0ff */
[----:B------:R-:W-:Y:S01]  /*0620*/  VIADD R20, R20, 0x4 ;  /* 0x0000000414147836 */ /* 0x000fe20000000000 */
[----:B------:R-:W-:Y:S01]  /*0630*/  IADD3 R6, PT, PT, R6, 0x4, RZ ;  /* 0x0000000406067810 */ /* 0x000fe20007ffe0ff */
[----:B------:R-:W-:Y:S01]  /*0640*/  VIADD R23, R23, 0x4000 ;  /* 0x0000400017177836 */ /* 0x000fe20000000000 */
[----:B------:R-:W-:Y:S01]  /*0650*/  IADD3 R11, PT, PT, R11, 0x4, RZ ;  /* 0x000000040b0b7810 */ /* 0x000fe20007ffe0ff */
[----:B------:R-:W-:Y:S01]  /*0660*/  VIADD R21, R21, 0x4000 ;  /* 0x0000400015157836 */ /* 0x000fe20000000000 */
[----:B------:R-:W-:-:S02]  /*0670*/  IADD3 R13, PT, PT, R13, 0x4, RZ ;  /* 0x000000040d0d7810 */ /* 0x000fc40007ffe0ff */
[----:B------:R-:W-:Y:S02]  /*0680*/  IADD3 R18, PT, PT, R18, 0x4, RZ ;  /* 0x0000000412127810 */ /* 0x000fe40007ffe0ff */
[----:B------:R-:W-:Y:S02]  /*0690*/  IADD3 R5, PT, PT, R5, 0x4000, RZ ;  /* 0x0000400005057810 */ /* 0x000fe40007ffe0ff */
[----:B------:R-:W-:Y:S02]  /*06a0*/  IADD3 R22, PT, PT, R22, 0x4000, RZ ;  /* 0x0000400016167810 */ /* 0x000fe40007ffe0ff */
[----:B------:R-:W-:Y:S02]  /*06b0*/  IADD3 R8, PT, PT, R8, 0x4000, RZ ;  /* 0x0000400008087810 */ /* 0x000fe40007ffe0ff */
[----:B------:R-:W-:Y:S02]  /*06c0*/  IADD3 R9, PT, PT, R9, 0x4000, RZ ;  /* 0x0000400009097810 */ /* 0x000fe40007ffe0ff */
[----:B------:R-:W-:-:S02]  /*06d0*/  IADD3 R24, PT, PT, R24, 0x4000, RZ ;  /* 0x0000400018187810 */ /* 0x000fc40007ffe0ff */
[----:B------:R-:W-:Y:S01]  /*06e0*/  IADD3 R12, PT, PT, R12, 0x4000, RZ ;  /* 0x000040000c0c7810 */ /* 0x000fe20007ffe0ff */
[----:B------:R-:W-:Y:S01]  /*06f0*/  UMOV UR4, UR5 ;  /* 0x0000000500047c82 */ /* 0x000fe20008000000 */
[----:B--2---:R-:W-:Y:S04]  /*0700*/  STS [R19], R26 ;  /* 0x0000001a13007388 */ /* 0x004fe80000000800 */
[----:B---3--:R-:W-:Y:S04]  /*0710*/  STS [R19+0x40], R28 ;  /* 0x0000401c13007388 */ /* 0x008fe80000000800 */
[----:B----4-:R-:W-:Y:S04]  /*0720*/  STS [R19+0x80], R14 ;  /* 0x0000800e13007388 */ /* 0x010fe80000000800 */
[----:B------:R0:W-:Y:S02]  /*0730*/  STS [R19+0xc0], R29 ;  /* 0x0000c01d13007388 */ /* 0x0001e40000000800 */
[----:B0-----:R-:W-:Y:S01]  /*0740*/  IADD3 R19, PT, PT, R19, 0x200, RZ ;  /* 0x0000020013137810 */ /* 0x001fe20007ffe0ff */
[----:B------:R-:W-:Y:S06]  /*0750*/  BRA.U !UP0, `(.L_x_0) ;  /* 0xfffffff908f87547 */ /* 0x000fec000b83ffff */
[----:B------:R-:W0:Y:S01]  /*0760*/  S2R R21, SR_CTAID.Y ;  /* 0x0000000000157919 */ /* 0x000e220000002600 */
[----:B------:R-:W1:Y:S01]  /*0770*/  S2UR UR5, SR_CgaCtaId ;  /* 0x00000000000579c3 */ /* 0x000e620000008800 */
[----:B------:R-:W-:Y:S01]  /*0780*/  UMOV UR4, 0x400 ;  /* 0x0000040000047882 */ /* 0x000fe20000000000 */
[----:B------:R-:W-:Y:S01]  /*0790*/  IADD3 R18, PT, PT, R3, R0, RZ ;  /* 0x0000000003127210 */ /* 0x000fe20007ffe0ff */
[----:B------:R-:W-:-:S03]  /*07a0*/  UIADD3 UR4, UPT, UPT, UR4, 0x1000, URZ ;  /* 0x0000100004047890 */ /* 0x000fc6000fffe0ff */
[----:B------:R-:W-:Y:S01]  /*07b0*/  MOV R3, R18 ;  /* 0x0000001200037202 */ /* 0x000fe20000000f00 */
[----:B------:R-:W-:-:S05]  /*07c0*/  IMAD.SHL.U32 R0, R18, 0x80, RZ ;  /* 0x0000008012007824 */ /* 0x000fca00078e00ff */
[----:B------:R-:W-:Y:S01]  /*07d0*/  MOV R6, R0 ;  /* 0x0000000000067202 */ /* 0x000fe20000000f00 */
[----:B-1----:R-:W-:-:S03]  /*07e0*/  ULEA UR5, UR5, UR4, 0x18 ;  /* 0x0000000405057291 */ /* 0x002fc6000f8ec0ff */
[----:B------:R-:W-:-:S03]  /*07f0*/  UMOV UR4, URZ ;  /* 0x000000ff00047c82 */ /* 0x000fc60008000000 */
[----:B------:R-:W-:Y:S02]  /*0800*/  LEA R7, R18, UR5, 0x2 ;  /* 0x0000000512077c11 */ /* 0x000fe4000f8e10ff */
[----:B0-----:R-:W-:-:S04]  /*0810*/  SHF.L.U32 R21, R21, 0x5, RZ ;  /* 0x0000000515157819 */ /* 0x001fc800000006ff */
[C---:B------:R-:W-:Y:S02]  /*0820*/  LOP3.LUT R2, R21.reuse, 0x1f, R2, 0xf8, !PT ;  /* 0x0000001f15027812 */ /* 0x040fe400078ef802 */
[----:B------:R-:W-:Y:S02]  /*0830*/  LOP3.LUT R5, R21, 0x10, R4, 0xf6, !PT ;  /* 0x0000001015057812 */ /* 0x000fe400078ef604 */
[----:B------:R-:W-:Y:S02]  /*0840*/  ISETP.GT.U32.AND P0, PT, R2, 0xfff, PT ;  /* 0x00000fff0200780c */ /* 0x000fe40003f04070 */
[----:B------:R-:W-:-:S11]  /*0850*/  IADD3 R4, PT, PT, R7, 0x100, RZ ;  /* 0x0000010007047810 */ /* 0x000fd60007ffe0ff */
.L_x_1:
[----:B------:R-:W-:Y:S01]  /*0860*/  ISETP.GT.U32.AND P2, PT, R5, 0xfff, PT ;  /* 0x00000fff0500780c */ /* 0x000fe20003f44070 */
[----:B------:R-:W-:Y:S01]  /*0870*/  IMAD.MOV.U32 R27, RZ, RZ, RZ ;  /* 0x000000ffff1b7224 */ /* 0x000fe200078e00ff */
[C---:B------:R-:W-:Y:S02]  /*0880*/  ISETP.GT.U32.OR P1, PT, R3.reuse, 0x1ffff, P0 ;  /* 0x0001ffff0300780c */ /* 0x040fe40000724470 */
[C---:B------:R-:W-:Y:S02]  /*0890*/  ISETP.GT.U32.OR P5, PT, R3.reuse, 0x1ffef, P2 ;  /* 0x0001ffef0300780c */ /* 0x040fe400017a4470 */
[----:B------:R-:W-:Y:S02]  /*08a0*/  ISETP.GT.U32.AND P0, PT, R2, 0xfff, PT ;  /* 0x00000fff0200780c */ /* 0x000fe40003f04070 */
[C---:B------:R-:W-:Y:S02]  /*08b0*/  ISETP.GT.U32.OR P3, PT, R3.reuse, 0x1ffcf, P2 ;  /* 0x0001ffcf0300780c */ /* 0x040fe40001764470 */
[----:B------:R-:W-:-:S05]  /*08c0*/  ISETP.GT.U32.OR P4, PT, R3, 0x1ffdf, P0 ;  /* 0x0001ffdf0300780c */ /* 0x000fca0000784470 */
[----:B------:R-:W0:Y:S01]  /*08d0*/  @!P1 LDC.64 R8, c[0x0][0x388] ;  /* 0x0000e200ff089b82 */ /* 0x000e220000000a00 */
[----:B------:R-:W-:Y:S01]  /*08e0*/  @!P1 LOP3.LUT R7, R6, 0xfff000, RZ, 0xc0, !PT ;  /* 0x00fff00006079812 */ /* 0x000fe200078ec0ff */
[----:B------:R-:W-:-:S03]  /*08f0*/  @!P5 VIADD R12, R0, 0x800 ;  /* 0x00000800000cd836 */ /* 0x000fc60000000000 */
[----:B------:R-:W-:Y:S02]  /*0900*/  @!P1 IADD3 R7, PT, PT, R2, R7, RZ ;  /* 0x0000000702079210 */ /* 0x000fe40007ffe0ff */
[----:B------:R-:W-:Y:S01]  /*0910*/  @!P5 LOP3.LUT R12, R12, 0xfff000, RZ, 0xc0, !PT ;  /* 0x00fff0000c0cd812 */ /* 0x000fe200078ec0ff */
[----:B------:R-:W1:Y:S03]  /*0920*/  @!P5 LDC.64 R10, c[0x0][0x388] ;  /* 0x0000e200ff0adb82 */ /* 0x000e660000000a00 */
[----:B------:R-:W-:-:S05]  /*0930*/  @!P5 IADD3 R15, PT, PT, R5, R12, RZ ;  /* 0x0000000c050fd210 */ /* 0x000fca0007ffe0ff */
[----:B------:R-:W2:Y:S01]  /*0940*/  @!P3 LDC.64 R12, c[0x0][0x388] ;  /* 0x0000e200ff0cbb82 */ /* 0x000ea20000000a00 */
[----:B0-----:R-:W-:-:S04]  /*0950*/  @!P1 IMAD.WIDE.U32 R8, R7, 0x4, R8 ;  /* 0x0000000407089825 */ /* 0x001fc800078e0008 */
[----:B------:R-:W-:Y:S02]  /*0960*/  HFMA2 R7, -RZ, RZ, 0, 0 ;  /* 0x00000000ff077431 */ /* 0x000fe400000001ff */
[----:B-1----:R-:W-:Y:S02]  /*0970*/  @!P5 IMAD.WIDE.U32 R14, R15, 0x4, R10 ;  /* 0x000000040f0ed825 */ /* 0x002fe400078e000a */
[----:B------:R-:W0:Y:S01]  /*0980*/  @!P4 LDC.64 R10, c[0x0][0x388] ;  /* 0x0000e200ff0acb82 */ /* 0x000e220000000a00 */
[----:B------:R-:W-:Y:S01]  /*0990*/  @!P3 IADD3 R17, PT, PT, R0, 0x1800, RZ ;  /* 0x000018000011b810 */ /* 0x000fe20007ffe0ff */
[----:B------:R-:W3:Y:S04]  /*09a0*/  @!P1 LDG.E R7, desc[UR8][R8.64] ;  /* 0x0000000808079981 */ /* 0x000ee8000c1e1900 */
[----:B------:R1:W4:Y:S01]  /*09b0*/  @!P5 LDG.E R27, desc[UR8][R14.64] ;  /* 0x000000080e1bd981 */ /* 0x000322000c1e1900 */
[C---:B------:R-:W-:Y:S01]  /*09c0*/  ISETP.GT.U32.OR P5, PT, R3.reuse, 0x1ffbf, P0 ;  /* 0x0001ffbf0300780c */ /* 0x040fe200007a4470 */
[----:B------:R-:W-:Y:S01]  /*09d0*/  IMAD.MOV.U32 R25, RZ, RZ, RZ ;  /* 0x000000ffff197224 */ /* 0x000fe200078e00ff */
[----:B------:R-:W-:-:S02]  /*09e0*/  ISETP.GT.U32.OR P1, PT, R3, 0x1ffaf, P2 ;  /* 0x0001ffaf0300780c */ /* 0x000fc40001724470 */
[----:B------:R-:W-:Y:S02]  /*09f0*/  @!P4 IADD3 R16, PT, PT, R0, 0x1000, RZ ;  /* 0x000010000010c810 */ /* 0x000fe40007ffe0ff */
[----:B------:R-:W-:Y:S02]  /*0a00*/  @!P3 LOP3.LUT R20, R17, 0xfff000, RZ, 0xc0, !PT ;  /* 0x00fff0001114b812 */ /* 0x000fe400078ec0ff */
[C---:B------:R-:W-:Y:S02]  /*0a10*/  ISETP.GT.U32.OR P2, PT, R3.reuse, 0x1ff8f, P2 ;  /* 0x0001ff8f0300780c */ /* 0x040fe40001744470 */
[----:B------:R-:W-:Y:S02]  /*0a20*/  ISETP.GT.U32.OR P6, PT, R3, 0x1ff9f, P0 ;  /* 0x0001ff9f0300780c */ /* 0x000fe400007c4470 */
[----:B------:R-:W-:Y:S02]  /*0a30*/  @!P4 LOP3.LUT R17, R16, 0xfff000, RZ, 0xc0, !PT ;  /* 0x00fff0001011c812 */ /* 0x000fe400078ec0ff */
[----:B------:R-:W-:Y:S01]  /*0a40*/  @!P3 IADD3 R19, PT, PT, R5, R20, RZ ;  /* 0x000000140513b210 */ /* 0x000fe20007ffe0ff */
[----:B-1----:R-:W1:Y:S01]  /*0a50*/  @!P1 LDC.64 R14, c[0x0][0x388] ;  /* 0x0000e200ff0e9b82 */ /* 0x002e620000000a00 */
[----:B------:R-:W-:-:S03]  /*0a60*/  @!P4 IADD3 R17, PT, PT, R2, R17, RZ ;  /* 0x000000110211c210 */ /* 0x000fc60007ffe0ff */
[----:B--2---:R-:W-:-:S04]  /*0a70*/  @!P3 IMAD.WIDE.U32 R8, R19, 0x4, R12 ;  /* 0x000000041308b825 */ /* 0x004fc800078e000c */
[----:B------:R-:W2:Y:S01]  /*0a80*/  @!P2 LDC.64 R22, c[0x0][0x388] ;  /* 0x0000e200ff16ab82 */ /* 0x000ea20000000a00 */
[----:B0-----:R-:W-:Y:S01]  /*0a90*/  @!P4 IMAD.WIDE.U32 R10, R17, 0x4, R10 ;  /* 0x00000004110ac825 */ /* 0x001fe200078e000a */
[C---:B------:R-:W-:Y:S01]  /*0aa0*/  @!P5 IADD3 R20, PT, PT, R0.reuse, 0x2000, RZ ;  /* 0x000020000014d810 */ /* 0x040fe20007ffe0ff */
[----:B------:R-:W5:Y:S01]  /*0ab0*/  @!P3 LDG.E R25, desc[UR8][R8.64] ;  /* 0x000000080819b981 */ /* 0x000f62000c1e1900 */
[C---:B------:R-:W-:Y:S01]  /*0ac0*/  @!P6 IADD3 R26, PT, PT, R0.reuse, 0x3000, RZ ;  /* 0x00003000001ae810 */ /* 0x040fe20007ffe0ff */
[----:B------:R-:W-:Y:S01]  /*0ad0*/  @!P2 VIADD R28, R0, 0x3800 ;  /* 0x00003800001ca836 */ /* 0x000fe20000000000 */
[----:B------:R-:W-:Y:S02]  /*0ae0*/  MOV R19, RZ ;  /* 0x000000ff00137202 */ /* 0x000fe40000000f00 */
[----:B------:R-:W0:Y:S08]  /*0af0*/  @!P5 LDC.64 R12, c[0x0][0x388] ;  /* 0x0000e200ff0cdb82 */ /* 0x000e300000000a00 */
[----:B------:R-:W1:Y:S01]  /*0b00*/  @!P6 LDC.64 R16, c[0x0][0x388] ;  /* 0x0000e200ff10eb82 */ /* 0x000e620000000a00 */
[----:B------:R-:W-:Y:S01]  /*0b10*/  @!P5 LOP3.LUT R29, R20, 0xfff000, RZ, 0xc0, !PT ;  /* 0x00fff000141dd812 */ /* 0x000fe200078ec0ff */
[----:B------:R2:W5:Y:S01]  /*0b20*/  @!P4 LDG.E R19, desc[UR8][R10.64] ;  /* 0x000000080a13c981 */ /* 0x000562000c1e1900 */
[----:B------:R-:W-:-:S02]  /*0b30*/  @!P1 IADD3 R24, PT, PT, R0, 0x2800, RZ ;  /* 0x0000280000189810 */ /* 0x000fc40007ffe0ff */
[----:B------:R-:W-:Y:S02]  /*0b40*/  @!P6 LOP3.LUT R26, R26, 0xfff000, RZ, 0xc0, !PT ;  /* 0x00fff0001a1ae812 */ /* 0x000fe400078ec0ff */
[----:B------:R-:W-:Y:S02]  /*0b50*/  @!P2 LOP3.LUT R28, R28, 0xfff000, RZ, 0xc0, !PT ;  /* 0x00fff0001c1ca812 */ /* 0x000fe400078ec0ff */
[----:B------:R-:W-:Y:S02]  /*0b60*/  @!P5 IADD3 R29, PT, PT, R2, R29, RZ ;  /* 0x0000001d021dd210 */ /* 0x000fe40007ffe0ff */
[----:B------:R-:W-:Y:S02]  /*0b70*/  @!P1 LOP3.LUT R24, R24, 0xfff000, RZ, 0xc0, !PT ;  /* 0x00fff00018189812 */ /* 0x000fe400078ec0ff */
[----:B--2---:R-:W-:Y:S02]  /*0b80*/  @!P6 IADD3 R11, PT, PT, R2, R26, RZ ;  /* 0x0000001a020be210 */ /* 0x004fe40007ffe0ff */
[----:B------:R-:W-:Y:S01]  /*0b90*/  @!P2 IADD3 R9, PT, PT, R5, R28, RZ ;  /* 0x0000001c0509a210 */ /* 0x000fe20007ffe0ff */
[----:B0-----:R-:W-:Y:S01]  /*0ba0*/  @!P5 IMAD.WIDE.U32 R12, R29, 0x4, R12 ;  /* 0x000000041d0cd825 */ /* 0x001fe200078e000c */
[----:B------:R-:W-:-:S03]  /*0bb0*/  @!P1 IADD3 R24, PT, PT, R5, R24, RZ ;  /* 0x0000001805189210 */ /* 0x000fc60007ffe0ff */
[----:B------:R-:W-:Y:S02]  /*0bc0*/  HFMA2 R29, -RZ, RZ, 0, 0 ;  /* 0x00000000ff1d7431 */ /* 0x000fe400000001ff */
[----:B------:R-:W-:Y:S01]  /*0bd0*/  @!P2 IMAD.WIDE.U32 R22, R9, 0x4, R22 ;  /* 0x000000040916a825 */ /* 0x000fe200078e0016 */
[----:B------:R-:W-:-:S03]  /*0be0*/  CS2R R8, SRZ ;  /* 0x0000000000087805 */ /* 0x000fc6000001ff00 */
[----:B-1----:R-:W-:-:S03]  /*0bf0*/  @!P6 IMAD.WIDE.U32 R16, R11, 0x4, R16 ;  /* 0x000000040b10e825 */ /* 0x002fc600078e0010 */
[----:B------:R-:W2:Y:S01]  /*0c00*/  @!P5 LDG.E R9, desc[UR8][R12.64] ;  /* 0x000000080c09d981 */ /* 0x000ea2000c1e1900 */
[----:B------:R-:W-:Y:S02]  /*0c10*/  IMAD.MOV.U32 R11, RZ, RZ, RZ ;  /* 0x000000ffff0b7224 */ /* 0x000fe400078e00ff */
[----:B------:R-:W-:Y:S01]  /*0c20*/  @!P1 IMAD.WIDE.U32 R14, R24, 0x4, R14 ;  /* 0x00000004180e9825 */ /* 0x000fe200078e000e */
[----:B------:R-:W2:Y:S04]  /*0c30*/  @!P6 LDG.E R29, desc[UR8][R16.64] ;  /* 0x00000008101de981 */ /* 0x000ea8000c1e1900 */
[----:B------:R-:W2:Y:S04]  /*0c40*/  @!P1 LDG.E R11, desc[UR8][R14.64] ;  /* 0x000000080e0b9981 */ /* 0x000ea8000c1e1900 */
[----:B------:R-:W2:Y:S01]  /*0c50*/  @!P2 LDG.E R8, desc[UR8][R22.64] ;  /* 0x000000081608a981 */ /* 0x000ea2000c1e1900 */
[----:B------:R-:W-:-:S02]  /*0c60*/  UISETP.GE.U32.AND UP0, UPT, UR4, 0x380, UPT ;  /* 0x000003800400788c */ /* 0x000fc4000bf06070 */
[----:B------:R-:W-:Y:S01]  /*0c70*/  UIADD3 UR6, UPT, UPT, UR4, 0x80, URZ ;  /* 0x0000008004067890 */ /* 0x000fe2000fffe0ff */
[----:B------:R-:W-:Y:S02]  /*0c80*/  IADD3 R6, PT, PT, R6, 0x4000, RZ ;  /* 0x0000400006067810 */ /* 0x000fe40007ffe0ff */
[----:B------:R-:W-:Y:S02]  /*0c90*/  IADD3 R3, PT, PT, R3, 0x80, RZ ;  /* 0x0000008003037810 */ /* 0x000fe40007ffe0ff */
[----:B------:R-:W-:Y:S02]  /*0ca0*/  IADD3 R0, PT, PT, R0, 0x4000, RZ ;  /* 0x0000400000007810 */ /* 0x000fe40007ffe0ff */
[----:B------:R-:W-:Y:S01]  /*0cb0*/  UMOV UR4, UR6 ;  /* 0x0000000600047c82 */ /* 0x000fe20008000000 */
[----:B---3--:R-:W-:Y:S04]  /*0cc0*/  STS [R4+-0x100], R7 ;  /* 0xffff000704007388 */ /* 0x008fe80000000800 */
[----:B----4-:R-:W-:Y:S04]  /*0cd0*/  STS [R4+-0xc0], R27 ;  /* 0xffff401b04007388 */ /* 0x010fe80000000800 */
[----:B-----5:R-:W-:Y:S04]  /*0ce0*/  STS [R4+-0x40], R25 ;  /* 0xffffc01904007388 */ /* 0x020fe80000000800 */
[----:B------:R-:W-:Y:S04]  /*0cf0*/  STS [R4+-0x80], R19 ;  /* 0xffff801304007388 */ /* 0x000fe80000000800 */
[----:B--2---:R-:W-:Y:S04]  /*0d00*/  STS [R4], R9 ;  /* 0x0000000904007388 */ /* 0x004fe80000000800 */
[----:B------:R-:W-:Y:S04]  /*0d10*/  STS [R4+0x80], R29 ;  /* 0x0000801d04007388 */ /* 0x000fe80000000800 */
[----:B------:R-:W-:Y:S04]  /*0d20*/  STS [R4+0x40], R11 ;  /* 0x0000400b04007388 */ /* 0x000fe80000000800 */
[----:B------:R0:W-:Y:S02]  /*0d30*/  STS [R4+0xc0], R8 ;  /* 0x0000c00804007388 */ /* 0x0001e40000000800 */
[----:B0-----:R-:W-:Y:S01]  /*0d40*/  VIADD R4, R4, 0x200 ;  /* 0x0000020004047836 */ /* 0x001fe20000000000 */
[----:B------:R-:W-:Y:S06]  /*0d50*/  BRA.U !UP0, `(.L_x_1) ;  /* 0xfffffff908c07547 */ /* 0x000fec000b83ffff */
[----:B------:R-:W0:Y:S08]  /*0d60*/  S2UR UR6, SR_CgaCtaId ;  /* 0x00000000000679c3 */ /* 0x000e300000008800 */
[----:B------:R-:W-:Y:S01]  /*0d70*/  BAR.SYNC.DEFER_BLOCKING 0x0 ;  /* 0x0000000000007b1d */ /* 0x000fe20000010000 */
[----:B------:R-:W-:Y:S02]  /*0d80*/  LOP3.LUT R0, R18, 0x3, RZ, 0xc0, !PT ;  /* 0x0000000312007812 */ /* 0x000fe400078ec0ff */
[----:B------:R-:W-:-:S02]  /*0d90*/  SHF.R.U32.HI R3, RZ, 0x2, R18 ;  /* 0x00000002ff037819 */ /* 0x000fc40000011612 */
[----:B------:R-:W-:Y:S01]  /*0da0*/  LEA R0, R0, UR5, 0x5 ;  /* 0x0000000500007c11 */ /* 0x000fe2000f8e28ff */
[----:B------:R-:W-:Y:S02]  /*0db0*/  UMOV UR4, 0x400 ;  /* 0x0000040000047882 */ /* 0x000fe40000000000 */
[----:B0-----:R-:W-:Y:S02]  /*0dc0*/  ULEA UR4, UR6, UR4, 0x18 ;  /* 0x0000000406047291 */ /* 0x001fe4000f8ec0ff */
[----:B------:R-:W-:Y:S04]  /*0dd0*/  LDS.128 R12, [R0] ;  /* 0x00000000000c7984 */ /* 0x000fe80000000c00 */
[----:B------:R-:W-:Y:S01]  /*0de0*/  LDS.128 R4, [R0+0x10] ;  /* 0x0000100000047984 */ /* 0x000fe20000000c00 */
[----:B------:R-:W-:Y:S01]  /*0df0*/  LEA R2, R3, UR4, 0xa ;  /* 0x0000000403027c11 */ /* 0x000fe2000f8e50ff */
[----:B------:R-:W-:-:S02]  /*0e00*/  UMOV UR4, 0x110 ;  /* 0x0000011000047882 */ /* 0x000fc40000000000 */
[----:B------:R-:W-:Y:S04]  /*0e10*/  LDS.128 R8, [R0+0x80] ;  /* 0x0000800000087984 */ /* 0x000fe80000000c00 */
[----:B------:R0:W1:Y:S02]  /*0e20*/  LDS.64 R16, [R2] ;  /* 0x0000000002107984 */ /* 0x0000640000000a00 */
[----:B0-----:R-:W-:Y:S01]  /*0e30*/  IADD3 R2, PT, PT, R2, 0x8, RZ ;  /* 0x0000000802027810 */ /* 0x001fe20007ffe0ff */
[C---:B-1----:R-:W-:Y:S01]  /*0e40*/  FFMA R19, R16.reuse, R12, R19 ;  /* 0x0000000c10137223 */ /* 0x042fe20000000013 */
[C---:B------:R-:W-:Y:S01]  /*0e50*/  FFMA R20, R16.reuse, R13, R20 ;  /* 0x0000000d10147223 */ /* 0x040fe20000000014 */
[C---:B------:R-:W-:Y:S01]  /*0e60*/  FFMA R23, R16.reuse, R14, R23 ;  /* 0x0000000e10177223 */ /* 0x040fe20000000017 */
[C---:B------:R-:W-:Y:S01]  /*0e70*/  FFMA R24, R16.reuse, R15, R24 ;  /* 0x0000000f10187223 */ /* 0x040fe20000000018 */
[C---:B------:R-:W-:Y:S01]  /*0e80*/  FFMA R22, R16.reuse, R5, R22 ;  /* 0x0000000510167223 */ /* 0x040fe20000000016 */
[----:B------:R-:W0:Y:S01]  /*0e90*/  LDS.128 R12, [R0+0x90] ;  /* 0x00009000000c7984 */ /* 0x000e220000000c00 */
[C---:B------:R-:W-:Y:S01]  /*0ea0*/  FFMA R5, R16.reuse, R6, R1 ;  /* 0x0000000610057223 */ /* 0x040fe20000000001 */
[C---:B------:R-:W-:Y:S01]  /*0eb0*/  FFMA R25, R16.reuse, R4, R25 ;  /* 0x0000000410197223 */ /* 0x040fe20000000019 */
[C---:B------:R-:W-:Y:S01]  /*0ec0*/  FFMA R6, R17.reuse, R9, R20 ;  /* 0x0000000911067223 */ /* 0x040fe20000000014 */
[----:B------:R-:W-:Y:S01]  /*0ed0*/  FFMA R16, R16, R7, R18 ;  /* 0x0000000710107223 */ /* 0x000fe20000000012 */
[----:B------:R-:W-:Y:S01]  /*0ee0*/  SHF.L.U32 R20, R18, 0x3, RZ ;  /* 0x0000000312147819 */ /* 0x000fe200000006ff */
[C---:B------:R-:W-:Y:S01]  /*0ef0*/  FFMA R7, R17.reuse, R10, R23 ;  /* 0x0000000a11077223 */ /* 0x040fe20000000017 */
[----:B------:R-:W-:Y:S01]  /*0f00*/  FFMA R19, R8, R17, R19 ;  /* 0x0000001108137223 */ /* 0x000fe20000000013 */
[C---:B------:R-:W-:Y:S01]  /*0f10*/  FFMA R24, R17.reuse, R11, R24 ;  /* 0x0000000b11187223 */ /* 0x040fe20000000018 */
[----:B------:R-:W-:Y:S01]  /*0f20*/  LOP3.LUT R20, R20, 0x18, RZ, 0xc0, !PT ;  /* 0x0000001814147812 */ /* 0x000fe200078ec0ff */
[----:B0-----:R-:W-:Y:S01]  /*0f30*/  FFMA R25, R12, R17, R25 ;  /* 0x000000110c197223 */ /* 0x001fe20000000019 */
[C---:B------:R-:W-:Y:S01]  /*0f40*/  FFMA R22, R17.reuse, R13, R22 ;  /* 0x0000000d11167223 */ /* 0x040fe20000000016 */
[C---:B------:R-:W-:Y:S01]  /*0f50*/  FFMA R23, R17.reuse, R14, R5 ;  /* 0x0000000e11177223 */ /* 0x040fe20000000005 */
[----:B------:R-:W-:-:S07]  /*0f60*/  FFMA R26, R17, R15, R16 ;  /* 0x0000000f111a7223 */ /* 0x000fce0000000010 */
.L_x_2:
[----:B------:R-:W-:Y:S04]  /*0f70*/  LDS.64 R4, [R2] ;  /* 0x0000000002047984 */ /* 0x000fe80000000a00 */
[----:B------:R-:W0:Y:S04]  /*0f80*/  LDS.128 R8, [R0+UR4+-0x10] ;  /* 0xfffff00400087984 */ /* 0x000e280008000c00 */
[----:B------:R-:W1:Y:S01]  /*0f90*/  LDS.128 R12, [R0+UR4] ;  /* 0x00000004000c7984 */ /* 0x000e620008000c00 */
[C---:B0-----:R-:W-:Y:S01]  /*0fa0*/  FFMA R29, R4.reuse, R8, R19 ;  /* 0x00000008041d7223 */ /* 0x041fe20000000013 */
[----:B------:R-:W-:-:S02]  /*0fb0*/  FFMA R6, R4, R9, R6 ;  /* 0x0000000904067223 */ /* 0x000fc40000000006 */
[----:B------:R-:W0:Y:S01]  /*0fc0*/  LDS.128 R16, [R0+UR4+0x70] ;  /* 0x0000700400107984 */ /* 0x000e220008000c00 */
[C---:B------:R-:W-:Y:S01]  /*0fd0*/  FFMA R27, R4.reuse, R10, R7 ;  /* 0x0000000a041b7223 */ /* 0x040fe20000000007 */
[C---:B------:R-:W-:Y:S01]  /*0fe0*/  FFMA R24, R4.reuse, R11, R24 ;  /* 0x0000000b04187223 */ /* 0x040fe20000000018 */
[C---:B-1----:R-:W-:Y:S01]  /*0ff0*/  FFMA R25, R4.reuse, R12, R25 ;  /* 0x0000000c04197223 */ /* 0x042fe20000000019 */
[----:B------:R-:W1:Y:S01]  /*1000*/  LDS.128 R8, [R0+UR4+0x80] ;  /* 0x0000800400087984 */ /* 0x000e620008000c00 */
[C---:B------:R-:W-:Y:S01]  /*1010*/  FFMA R22, R4.reuse, R13, R22 ;  /* 0x0000000d04167223 */ /* 0x040fe20000000016 */
[C---:B------:R-:W-:Y:S01]  /*1020*/  FFMA R23, R4.reuse, R14, R23 ;  /* 0x0000000e04177223 */ /* 0x040fe20000000017 */
[----:B------:R-:W-:Y:S02]  /*1030*/  FFMA R26, R4, R15, R26 ;  /* 0x0000000f041a7223 */ /* 0x000fe4000000001a */
[----:B------:R-:W-:Y:S01]  /*1040*/  LDS.128 R12, [R0+UR4+0xf0] ;  /* 0x0000f004000c7984 */ /* 0x000fe20008000c00 */
[----:B0-----:R-:W-:Y:S01]  /*1050*/  FFMA R4, R5, R17, R6 ;  /* 0x0000001105047223 */ /* 0x001fe20000000006 */
[----:B------:R-:W-:-:S02]  /*1060*/  FFMA R29, R16, R5, R29 ;  /* 0x00000005101d7223 */ /* 0x000fc4000000001d */
[----:B------:R-:W0:Y:S01]  /*1070*/  LDS.64 R6, [R2+0x8] ;  /* 0x0000080002067984 */ /* 0x000e220000000a00 */
[C---:B------:R-:W-:Y:S01]  /*1080*/  FFMA R27, R5.reuse, R18, R27 ;  /* 0x00000012051b7223 */ /* 0x040fe2000000001b */
[C---:B------:R-:W-:Y:S01]  /*1090*/  FFMA R24, R5.reuse, R19, R24 ;  /* 0x0000001305187223 */ /* 0x040fe20000000018 */
[----:B-1----:R-:W-:Y:S01]  /*10a0*/  FFMA R25, R8, R5, R25 ;  /* 0x0000000508197223 */ /* 0x002fe20000000019 */
[C---:B------:R-:W-:Y:S01]  /*10b0*/  FFMA R22, R5.reuse, R9, R22 ;  /* 0x0000000905167223 */ /* 0x040fe20000000016 */
[----:B------:R-:W1:Y:S01]  /*10c0*/  LDS.128 R16, [R0+UR4+0x100] ;  /* 0x0001000400107984 */ /* 0x000e620008000c00 */
[C---:B------:R-:W-:Y:S01]  /*10d0*/  FFMA R23, R5.reuse, R10, R23 ;  /* 0x0000000a05177223 */ /* 0x040fe20000000017 */
[----:B------:R-:W-:Y:S02]  /*10e0*/  FFMA R26, R5, R11, R26 ;  /* 0x0000000b051a7223 */ /* 0x000fe4000000001a */
[----:B------:R-:W2:Y:S01]  /*10f0*/  LDS.128 R8, [R0+UR4+0x170] ;  /* 0x0001700400087984 */ /* 0x000ea20008000c00 */
[C---:B0-----:R-:W-:Y:S01]  /*1100*/  FFMA R29, R6.reuse, R12, R29 ;  /* 0x0000000c061d7223 */ /* 0x041fe2000000001d */
[C---:B------:R-:W-:Y:S01]  /*1110*/  FFMA R4, R6.reuse, R13, R4 ;  /* 0x0000000d06047223 */ /* 0x040fe20000000004 */
[C---:B------:R-:W-:Y:S01]  /*1120*/  FFMA R27, R6.reuse, R14, R27 ;  /* 0x0000000e061b7223 */ /* 0x040fe2000000001b */
[----:B------:R-:W-:-:S02]  /*1130*/  FFMA R24, R6, R15, R24 ;  /* 0x0000000f06187223 */ /* 0x000fc40000000018 */
[----:B------:R-:W0:Y:S01]  /*1140*/  LDS.128 R12, [R0+UR4+0x180] ;  /* 0x00018004000c7984 */ /* 0x000e220008000c00 */
[C---:B-1----:R-:W-:Y:S01]  /*1150*/  FFMA R25, R6.reuse, R16, R25 ;  /* 0x0000001006197223 */ /* 0x042fe20000000019 */
[C---:B------:R-:W-:Y:S01]  /*1160*/  FFMA R22, R6.reuse, R17, R22 ;  /* 0x0000001106167223 */ /* 0x040fe20000000016 */
[C---:B------:R-:W-:Y:S01]  /*1170*/  FFMA R23, R6.reuse, R18, R23 ;  /* 0x0000001206177223 */ /* 0x040fe20000000017 */
[----:B------:R-:W-:Y:S01]  /*1180*/  FFMA R26, R6, R19, R26 ;  /* 0x00000013061a7223 */ /* 0x000fe2000000001a */
[C---:B--2---:R-:W-:Y:S01]  /*1190*/  FFMA R6, R7.reuse, R9, R4 ;  /* 0x0000000907067223 */ /* 0x044fe20000000004 */
[----:B------:R-:W-:Y:S01]  /*11a0*/  LDS.128 R16, [R0+UR4+0x1f0] ;  /* 0x0001f00400107984 */ /* 0x000fe20008000c00 */
[----:B------:R-:W-:Y:S01]  /*11b0*/  FFMA R29, R8, R7, R29 ;  /* 0x00000007081d7223 */ /* 0x000fe2000000001d */
[C---:B------:R-:W-:Y:S01]  /*11c0*/  FFMA R27, R7.reuse, R10, R27 ;  /* 0x0000000a071b7223 */ /* 0x040fe2000000001b */
[C---:B------:R-:W-:Y:S01]  /*11d0*/  FFMA R24, R7.reuse, R11, R24 ;  /* 0x0000000b07187223 */ /* 0x040fe20000000018 */
[----:B------:R-:W1:Y:S04]  /*11e0*/  LDS.64 R4, [R2+0x10] ;  /* 0x0000100002047984 */ /* 0x000e680000000a00 */
[----:B------:R-:W2:Y:S01]  /*11f0*/  LDS.128 R8, [R0+UR4+0x200] ;  /* 0x0002000400087984 */ /* 0x000ea20008000c00 */
[----:B0-----:R-:W-:Y:S01]  /*1200*/  FFMA R25, R12, R7, R25 ;  /* 0x000000070c197223 */ /* 0x001fe20000000019 */
[C---:B------:R-:W-:Y:S01]  /*1210*/  FFMA R22, R7.reuse, R13, R22 ;  /* 0x0000000d07167223 */ /* 0x040fe20000000016 */
[C---:B------:R-:W-:Y:S01]  /*1220*/  FFMA R23, R7.reuse, R14, R23 ;  /* 0x0000000e07177223 */ /* 0x040fe20000000017 */
[----:B------:R-:W-:-:S02]  /*1230*/  FFMA R26, R7, R15, R26 ;  /* 0x0000000f071a7223 */ /* 0x000fc4000000001a */
[----:B------:R-:W0:Y:S01]  /*1240*/  LDS.128 R12, [R0+UR4+0x270] ;  /* 0x00027004000c7984 */ /* 0x000e220008000c00 */
[C---:B-1----:R-:W-:Y:S01]  /*1250*/  FFMA R29, R4.reuse, R16, R29 ;  /* 0x00000010041d7223 */ /* 0x042fe2000000001d */
[C---:B------:R-:W-:Y:S01]  /*1260*/  FFMA R6, R4.reuse, R17, R6 ;  /* 0x0000001104067223 */ /* 0x040fe20000000006 */
[C---:B------:R-:W-:Y:S01]  /*1270*/  FFMA R27, R4.reuse, R18, R27 ;  /* 0x00000012041b7223 */ /* 0x040fe2000000001b */
[C---:B------:R-:W-:Y:S01]  /*1280*/  FFMA R24, R4.reuse, R19, R24 ;  /* 0x0000001304187223 */ /* 0x040fe20000000018 */
[C---:B--2---:R-:W-:Y:S01]  /*1290*/  FFMA R25, R4.reuse, R8, R25 ;  /* 0x0000000804197223 */ /* 0x044fe20000000019 */
        /* <DEDUP_REMOVED lines=9> */
[C---:B------:R-:W-:Y:S02]  /*1330*/  FFMA R24, R5.reuse, R15, R24 ;  /* 0x0000000f05187223 */ /* 0x040fe40000000018 */
[----:B------:R-:W2:Y:S01]  /*1340*/  LDS.128 R12, [R0+UR4+0x300] ;  /* 0x00030004000c7984 */ /* 0x000ea20008000c00 */
[----:B-1----:R-:W-:Y:S01]  /*1350*/  FFMA R25, R16, R5, R25 ;  /* 0x0000000510197223 */ /* 0x002fe20000000019 */
[C---:B------:R-:W-:Y:S01]  /*1360*/  FFMA R22, R5.reuse, R17, R22 ;  /* 0x0000001105167223 */ /* 0x040fe20000000016 */
[C---:B------:R-:W-:Y:S01]  /*1370*/  FFMA R23, R5.reuse, R18, R23 ;  /* 0x0000001205177223 */ /* 0x040fe20000000017 */
[----:B------:R-:W-:Y:S02]  /*1380*/  FFMA R26, R5, R19, R26 ;  /* 0x00000013051a7223 */ /* 0x000fe4000000001a */
[----:B------:R-:W1:Y:S01]  /*1390*/  LDS.128 R16, [R0+UR4+0x370] ;  /* 0x0003700400107984 */ /* 0x000e620008000c00 */
[C---:B0-----:R-:W-:Y:S01]  /*13a0*/  FFMA R4, R6.reuse, R9, R4 ;  /* 0x0000000906047223 */ /* 0x041fe20000000004 */
[C---:B------:R-:W-:Y:S01]  /*13b0*/  FFMA R29, R6.reuse, R8, R29 ;  /* 0x00000008061d7223 */ /* 0x040fe2000000001d */
[C---:B------:R-:W-:Y:S01]  /*13c0*/  FFMA R27, R6.reuse, R10, R27 ;  /* 0x0000000a061b7223 */ /* 0x040fe2000000001b */
[C---:B------:R-:W-:Y:S01]  /*13d0*/  FFMA R24, R6.reuse, R11, R24 ;  /* 0x0000000b06187223 */ /* 0x040fe20000000018 */
[C---:B--2---:R-:W-:Y:S01]  /*13e0*/  FFMA R25, R6.reuse, R12, R25 ;  /* 0x0000000c06197223 */ /* 0x044fe20000000019 */
[C---:B------:R-:W-:Y:S01]  /*13f0*/  FFMA R22, R6.reuse, R13, R22 ;  /* 0x0000000d06167223 */ /* 0x040fe20000000016 */
[C---:B------:R-:W-:Y:S01]  /*1400*/  FFMA R23, R6.reuse, R14, R23 ;  /* 0x0000000e06177223 */ /* 0x040fe20000000017 */
[----:B------:R-:W-:Y:S01]  /*1410*/  FFMA R26, R6, R15, R26 ;  /* 0x0000000f061a7223 */ /* 0x000fe2000000001a */
[----:B------:R-:W0:Y:S04]  /*1420*/  LDS.128 R8, [R0+UR4+0x380] ;  /* 0x0003800400087984 */ /* 0x000e280008000c00 */
[----:B------:R-:W-:Y:S01]  /*1430*/  LDS.128 R12, [R0+UR4+0x3f0] ;  /* 0x0003f004000c7984 */ /* 0x000fe20008000c00 */
[C---:B-1----:R-:W-:Y:S01]  /*1440*/  FFMA R6, R7.reuse, R17, R4 ;  /* 0x0000001107067223 */ /* 0x042fe20000000004 */
[----:B------:R-:W-:Y:S01]  /*1450*/  FFMA R29, R16, R7, R29 ;  /* 0x00000007101d7223 */ /* 0x000fe2000000001d */
[C---:B------:R-:W-:Y:S01]  /*1460*/  FFMA R27, R7.reuse, R18, R27 ;  /* 0x00000012071b7223 */ /* 0x040fe2000000001b */
[----:B------:R1:W2:Y:S01]  /*1470*/  LDS.64 R4, [R2+0x20] ;  /* 0x0000200002047984 */ /* 0x0002a20000000a00 */
[----:B------:R-:W-:-:S03]  /*1480*/  FFMA R24, R7, R19, R24 ;  /* 0x0000001307187223 */ /* 0x000fc60000000018 */
[----:B------:R-:W3:Y:S01]  /*1490*/  LDS.128 R16, [R0+UR4+0x400] ;  /* 0x0004000400107984 */ /* 0x000ee20008000c00 */
[----:B-1----:R-:W-:Y:S01]  /*14a0*/  IADD3 R2, PT, PT, R2, 0x28, RZ ;  /* 0x0000002802027810 */ /* 0x002fe20007ffe0ff */
[----:B0-----:R-:W-:Y:S01]  /*14b0*/  FFMA R25, R8, R7, R25 ;  /* 0x0000000708197223 */ /* 0x001fe20000000019 */
[C---:B------:R-:W-:Y:S01]  /*14c0*/  FFMA R22, R7.reuse, R9, R22 ;  /* 0x0000000907167223 */ /* 0x040fe20000000016 */
[C---:B------:R-:W-:Y:S01]  /*14d0*/  FFMA R23, R7.reuse, R10, R23 ;  /* 0x0000000a07177223 */ /* 0x040fe20000000017 */
[----:B------:R-:W-:Y:S02]  /*14e0*/  FFMA R26, R7, R11, R26 ;  /* 0x0000000b071a7223 */ /* 0x000fe4000000001a */
[----:B------:R-:W0:Y:S01]  /*14f0*/  LDS.128 R8, [R0+UR4+0x470] ;  /* 0x0004700400087984 */ /* 0x000e220008000c00 */
[C---:B--2---:R-:W-:Y:S01]  /*1500*/  FFMA R29, R4.reuse, R12, R29 ;  /* 0x0000000c041d7223 */ /* 0x044fe2000000001d */
[C---:B------:R-:W-:Y:S01]  /*1510*/  FFMA R6, R4.reuse, R13, R6 ;  /* 0x0000000d04067223 */ /* 0x040fe20000000006 */
[C---:B------:R-:W-:Y:S01]  /*1520*/  FFMA R27, R4.reuse, R14, R27 ;  /* 0x0000000e041b7223 */ /* 0x040fe2000000001b */
[C---:B------:R-:W-:Y:S01]  /*1530*/  FFMA R24, R4.reuse, R15, R24 ;  /* 0x0000000f04187223 */ /* 0x040fe20000000018 */
[C---:B---3--:R-:W-:Y:S01]  /*1540*/  FFMA R25, R4.reuse, R16, R25 ;  /* 0x0000001004197223 */ /* 0x048fe20000000019 */
[----:B------:R-:W1:Y:S01]  /*1550*/  LDS.128 R12, [R0+UR4+0x480] ;  /* 0x00048004000c7984 */ /* 0x000e620008000c00 */
[----:B------:R-:W-:Y:S01]  /*1560*/  UIADD3 UR4, UPT, UPT, UR4, 0x500, URZ ;  /* 0x0000050004047890 */ /* 0x000fe2000fffe0ff */
[C---:B------:R-:W-:Y:S01]  /*1570*/  FFMA R22, R4.reuse, R17, R22 ;  /* 0x0000001104167223 */ /* 0x040fe20000000016 */
[C---:B------:R-:W-:Y:S01]  /*1580*/  FFMA R23, R4.reuse, R18, R23 ;  /* 0x0000001204177223 */ /* 0x040fe20000000017 */
[----:B------:R-:W-:Y:S01]  /*1590*/  FFMA R26, R4, R19, R26 ;  /* 0x00000013041a7223 */ /* 0x000fe2000000001a */
[----:B------:R-:W-:Y:S01]  /*15a0*/  UISETP.NE.AND UP0, UPT, UR4, 0x1010, UPT ;  /* 0x000010100400788c */ /* 0x000fe2000bf05270 */
[----:B0-----:R-:W-:Y:S01]  /*15b0*/  FFMA R19, R8, R5, R29 ;  /* 0x0000000508137223 */ /* 0x001fe2000000001d */
[C---:B------:R-:W-:Y:S01]  /*15c0*/  FFMA R6, R5.reuse, R9, R6 ;  /* 0x0000000905067223 */ /* 0x040fe20000000006 */
[C---:B------:R-:W-:Y:S01]  /*15d0*/  FFMA R7, R5.reuse, R10, R27 ;  /* 0x0000000a05077223 */ /* 0x040fe2000000001b */
[C---:B------:R-:W-:Y:S01]  /*15e0*/  FFMA R24, R5.reuse, R11, R24 ;  /* 0x0000000b05187223 */ /* 0x040fe20000000018 */
[----:B-1----:R-:W-:Y:S01]  /*15f0*/  FFMA R25, R12, R5, R25 ;  /* 0x000000050c197223 */ /* 0x002fe20000000019 */
[C---:B------:R-:W-:Y:S01]  /*1600*/  FFMA R22, R5.reuse, R13, R22 ;  /* 0x0000000d05167223 */ /* 0x040fe20000000016 */
[C---:B------:R-:W-:Y:S01]  /*1610*/  FFMA R23, R5.reuse, R14, R23 ;  /* 0x0000000e05177223 */ /* 0x040fe20000000017 */
[----:B------:R-:W-:Y:S01]  /*1620*/  FFMA R26, R5, R15, R26 ;  /* 0x0000000f051a7223 */ /* 0x000fe2000000001a */
[----:B------:R-:W-:Y:S06]  /*1630*/  BRA.U UP0, `(.L_x_2) ;  /* 0xfffffff9004c7547 */ /* 0x000fec000b83ffff */
[----:B------:R-:W0:Y:S01]  /*1640*/  S2R R0, SR_CTAID.X ;  /* 0x0000000000007919 */ /* 0x000e220000002500 */
[----:B------:R-:W1:Y:S01]  /*1650*/  LDC.64 R4, c[0x0][0x390] ;  /* 0x0000e400ff047b82 */ /* 0x000e620000000a00 */
[C---:B0-----:R-:W-:Y:S01]  /*1660*/  LEA R2, R0.reuse, R3, 0x2 ;  /* 0x0000000300027211 */ /* 0x041fe200078e10ff */
[----:B------:R-:W-:Y:S01]  /*1670*/  IMAD R0, R0, 0x20000, R21 ;  /* 0x0002000000007824 */ /* 0x000fe200078e0215 */
[----:B------:R-:W-:Y:S02]  /*1680*/  IADD3 R21, PT, PT, R21, R20, RZ ;  /* 0x0000001415157210 */ /* 0x000fe40007ffe0ff */
[----:B------:R-:W-:Y:S02]  /*1690*/  SHF.L.U32 R2, R2, 0x3, RZ ;  /* 0x0000000302027819 */ /* 0x000fe400000006ff */
[----:B------:R-:W-:Y:S02]  /*16a0*/  LEA R3, R3, R0, 0xf ;  /* 0x0000000003037211 */ /* 0x000fe400078e78ff */
[----:B------:R-:W-:-:S02]  /*16b0*/  VIMNMX.U32 R0, PT, PT, R2, R21, !PT ;  /* 0x0000001502007248 */ /* 0x000fc40007fe0000 */
[----:B------:R-:W-:Y:S02]  /*16c0*/  IADD3 R3, PT, PT, R20, R3, RZ ;  /* 0x0000000314037210 */ /* 0x000fe40007ffe0ff */
[----:B------:R-:W-:Y:S01]  /*16d0*/  ISETP.GT.U32.AND P6, PT, R0, 0xfff, PT ;  /* 0x00000fff0000780c */ /* 0x000fe20003fc4070 */
[----:B------:R-:W-:Y:S01]  /*16e0*/  BAR.SYNC.DEFER_BLOCKING 0x0 ;  /* 0x0000000000007b1d */ /* 0x000fe20000010000 */
[----:B------:R-:W-:Y:S01]  /*16f0*/  ISETP.GT.U32.AND P0, PT, R21, 0xffe, PT ;  /* 0x00000ffe1500780c */ /* 0x000fe20003f04070 */
[----:B-1----:R-:W-:Y:S01]  /*1700*/  IMAD.WIDE.U32 R4, R3, 0x4, R4 ;  /* 0x0000000403047825 */ /* 0x002fe200078e0004 */
[C---:B------:R-:W-:Y:S02]  /*1710*/  ISETP.GT.U32.AND P3, PT, R21.reuse, 0xffd, PT ;  /* 0x00000ffd1500780c */ /* 0x040fe40003f64070 */
[C---:B------:R-:W-:Y:S02]  /*1720*/  ISETP.GT.U32.AND P2, PT, R21.reuse, 0xffc, PT ;  /* 0x00000ffc1500780c */ /* 0x040fe40003f44070 */
[----:B------:R-:W-:-:S02]  /*1730*/  ISETP.GT.U32.AND P5, PT, R21, 0xffb, PT ;  /* 0x00000ffb1500780c */ /* 0x000fc40003fa4070 */
[C---:B------:R-:W-:Y:S02]  /*1740*/  ISETP.GT.U32.AND P4, PT, R21.reuse, 0xffa, PT ;  /* 0x00000ffa1500780c */ /* 0x040fe40003f84070 */
[----:B------:R-:W-:Y:S02]  /*1750*/  ISETP.GT.U32.AND P1, PT, R21, 0xff9, PT ;  /* 0x00000ff91500780c */ /* 0x000fe40003f24070 */
[C---:B------:R-:W-:Y:S02]  /*1760*/  ISETP.GT.U32.OR P0, PT, R2.reuse, 0xfff, P0 ;  /* 0x00000fff0200780c */ /* 0x040fe40000704470 */
[C---:B------:R-:W-:Y:S02]  /*1770*/  ISETP.GT.U32.OR P3, PT, R2.reuse, 0xfff, P3 ;  /* 0x00000fff0200780c */ /* 0x040fe40001f64470 */
[C---:B------:R-:W-:Y:S02]  /*1780*/  ISETP.GT.U32.OR P2, PT, R2.reuse, 0xfff, P2 ;  /* 0x00000fff0200780c */ /* 0x040fe40001744470 */
[----:B------:R-:W-:-:S02]  /*1790*/  ISETP.GT.U32.OR P5, PT, R2, 0xfff, P5 ;  /* 0x00000fff0200780c */ /* 0x000fc40002fa4470 */
[C---:B------:R-:W-:Y:S02]  /*17a0*/  ISETP.GT.U32.OR P4, PT, R2.reuse, 0xfff, P4 ;  /* 0x00000fff0200780c */ /* 0x040fe40002784470 */
[----:B------:R-:W-:Y:S01]  /*17b0*/  ISETP.GT.U32.OR P1, PT, R2, 0xfff, P1 ;  /* 0x00000fff0200780c */ /* 0x000fe20000f24470 */
[----:B------:R0:W-:Y:S01]  /*17c0*/  @!P6 STG.E desc[UR8][R4.64], R19 ;  /* 0x000000130400e986 */ /* 0x0001e2000c101908 */
[----:B------:R-:W-:-:S03]  /*17d0*/  ISETP.GT.U32.AND P6, PT, R21, 0xff8, PT ;  /* 0x00000ff81500780c */ /* 0x000fc60003fc4070 */
[----:B------:R0:W-:Y:S01]  /*17e0*/  @!P0 STG.E desc[UR8][R4.64+0x4], R6 ;  /* 0x0000040604008986 */ /* 0x0001e2000c101908 */
[----:B------:R-:W-:-:S03]  /*17f0*/  ISETP.GT.U32.OR P6, PT, R2, 0xfff, P6 ;  /* 0x00000fff0200780c */ /* 0x000fc600037c4470 */
[----:B------:R0:W-:Y:S04]  /*1800*/  @!P3 STG.E desc[UR8][R4.64+0x8], R7 ;  /* 0x000008070400b986 */ /* 0x0001e8000c101908 */
[----:B------:R0:W-:Y:S04]  /*1810*/  @!P2 STG.E desc[UR8][R4.64+0xc], R24 ;  /* 0x00000c180400a986 */ /* 0x0001e8000c101908 */
[----:B------:R0:W-:Y:S04]  /*1820*/  @!P5 STG.E desc[UR8][R4.64+0x10], R25 ;  /* 0x000010190400d986 */ /* 0x0001e8000c101908 */
[----:B------:R0:W-:Y:S04]  /*1830*/  @!P4 STG.E desc[UR8][R4.64+0x14], R22 ;  /* 0x000014160400c986 */ /* 0x0001e8000c101908 */
[----:B------:R0:W-:Y:S01]  /*1840*/  @!P1 STG.E desc[UR8][R4.64+0x18], R23 ;  /* 0x0000181704009986 */ /* 0x0001e2000c101908 */
[----:B------:R-:W-:Y:S05]  /*1850*/  @P6 EXIT ;  /* 0x000000000000694d */ /* 0x000fea0003800000 */
[----:B------:R-:W-:Y:S01]  /*1860*/  STG.E desc[UR8][R4.64+0x1c], R26 ;  /* 0x00001c1a04007986 */ /* 0x000fe2000c101908 */
[----:B------:R-:W-:Y:S05]  /*1870*/  EXIT ;  /* 0x000000000000794d */ /* 0x000fea0003800000 */
.L_x_3:
[----:B------:R-:W-:-:S00]  /*1880*/  BRA `(.L_x_3) ;  /* 0xfffffffc00fc7947 */ /* 0x000fc0000383ffff */
[----:B------:R-:W-:-:S00]  /*1890*/  NOP ;  /* 0x0000000000007918 */ /* 0x000fc00000000000 */
        /* <DEDUP_REMOVED lines=14> */
.L_x_10:


//--------------------- .text._ZN6matmul14cache_blockingEPKfS1_Pf --------------------------
	.section	.text._ZN6matmul14cache_blockingEPKfS1_Pf,"ax",@progbits
	.align	128
        .global         _ZN6matmul14cache_blockingEPKfS1_Pf
        .type           _ZN6matmul14cache_blockingEPKfS1_Pf,@function
        .size           _ZN6matmul14cache_blockingEPKfS1_Pf,(.L_x_11 - _ZN6matmul14cache_blockingEPKfS1_Pf)
        .other          _ZN6matmul14cache_blockingEPKfS1_Pf,@"STO_CUDA_ENTRY STV_DEFAULT"
_ZN6matmul14cache_blockingEPKfS1_Pf:
.text._ZN6matmul14cache_blockingEPKfS1_Pf:
[----:B------:R-:W-:Y:S01]  /*0000*/  LDC R1, c[0x0][0x37c] ;  /* 0x0000df00ff017b82 */ /* 0x000fe20000000800 */
[----:B------:R-:W0:Y:S01]  /*0010*/  S2R R2, SR_TID.Y ;  /* 0x0000000000027919 */ /* 0x000e220000002200 */
[----:B------:R-:W0:Y:S06]  /*0020*/  LDCU UR4, c[0x0][0x360] ;  /* 0x00006c00ff0477ac */ /* 0x000e2c0008000800 */
[----:B------:R-:W1:Y:S01]  /*0030*/  S2UR UR5, SR_CgaCtaId ;  /* 0x00000000000579c3 */ /* 0x000e620000008800 */
[----:B------:R-:W-:Y:S01]  /*0040*/  HFMA2 R23, -RZ, RZ, 0, 0 ;  /* 0x00000000ff177431 */ /* 0x000fe200000001ff */
[----:B------:R-:W0:Y:S01]  /*0050*/  S2R R3, SR_TID.X ;  /* 0x0000000000037919 */ /* 0x000e220000002100 */
[----:B------:R-:W2:Y:S01]  /*0060*/  LDCU.64 UR8, c[0x0][0x358] ;  /* 0x00006b00ff0877ac */ /* 0x000ea20008000a00 */
[----:B------:R-:W3:Y:S04]  /*0070*/  S2R R4, SR_CTAID.Y ;  /* 0x0000000000047919 */ /* 0x000ee80000002600 */
[----:B------:R-:W4:Y:S01]  /*0080*/  LDC.64 R18, c[0x0][0x380] ;  /* 0x0000e000ff127b82 */ /* 0x000f220000000a00 */
[----:B------:R-:W5:Y:S07]  /*0090*/  S2R R0, SR_CTAID.X ;  /* 0x0000000000007919 */ /* 0x000f6e0000002500 */
[----:B------:R-:W2:Y:S01]  /*00a0*/  LDC.64 R16, c[0x0][0x388] ;  /* 0x0000e200ff107b82 */ /* 0x000ea20000000a00 */
[----:B0-----:R-:W-:Y:S01]  /*00b0*/  IMAD R2, R2, UR4, R3 ;  /* 0x0000000402027c24 */ /* 0x001fe2000f8e0203 */
[----:B------:R-:W-:-:S02]  /*00c0*/  UMOV UR4, 0x400 ;  /* 0x0000040000047882 */ /* 0x000fc40000000000 */
[----:B-1----:R-:W-:Y:S02]  /*00d0*/  ULEA UR7, UR5, UR4, 0x18 ;  /* 0x0000000405077291 */ /* 0x002fe4000f8ec0ff */
[C---:B------:R-:W-:Y:S01]  /*00e0*/  SHF.L.U32 R3, R2.reuse, 0x7, RZ ;  /* 0x0000000702037819 */ /* 0x040fe200000006ff */
[----:B------:R-:W-:Y:S01]  /*00f0*/  UIADD3 UR4, UPT, UPT, UR4, 0x1000, URZ ;  /* 0x0000100004047890 */ /* 0x000fe2000fffe0ff */
[C---:B------:R-:W-:Y:S02]  /*0100*/  SHF.L.U32 R8, R2.reuse, 0x2, RZ ;  /* 0x0000000202087819 */ /* 0x040fe400000006ff */
[----:B------:R-:W-:Y:S01]  /*0110*/  LOP3.LUT R5, R3, 0xfffff000, RZ, 0xc0, !PT ;  /* 0xfffff00003057812 */ /* 0x000fe200078ec0ff */
[----:B------:R-:W-:Y:S01]  /*0120*/  ULEA UR5, UR5, UR4, 0x18 ;  /* 0x0000000405057291 */ /* 0x000fe2000f8ec0ff */
[----:B------:R-:W-:Y:S02]  /*0130*/  LOP3.LUT R3, R2, 0x1f, RZ, 0xc0, !PT ;  /* 0x0000001f02037812 */ /* 0x000fe400078ec0ff */
[-C--:B---3--:R-:W-:Y:S01]  /*0140*/  LEA R4, R4, R5.reuse, 0x11 ;  /* 0x0000000504047211 */ /* 0x088fe200078e88ff */
[----:B------:R-:W-:Y:S01]  /*0150*/  UMOV UR4, URZ ;  /* 0x000000ff00047c82 */ /* 0x000fe20008000000 */
[----:B-----5:R-:W-:-:S02]  /*0160*/  LEA R6, R0, R5, 0x5 ;  /* 0x0000000500067211 */ /* 0x020fc400078e28ff */
[C---:B------:R-:W-:Y:S02]  /*0170*/  IADD3 R7, PT, PT, R3.reuse, R4, RZ ;  /* 0x0000000403077210 */ /* 0x040fe40007ffe0ff */
[----:B------:R-:W-:Y:S02]  /*0180*/  IADD3 R2, PT, PT, R3, R6, RZ ;  /* 0x0000000603027210 */ /* 0x000fe40007ffe0ff */
[C---:B------:R-:W-:Y:S02]  /*0190*/  LOP3.LUT R6, R8.reuse, 0xfffffc, RZ, 0xc0, !PT ;  /* 0x00fffffc08067812 */ /* 0x040fe400078ec0ff */
[C---:B------:R-:W-:Y:S02]  /*01a0*/  LOP3.LUT R5, R8.reuse, 0xffff80, RZ, 0xc0, !PT ;  /* 0x00ffff8008057812 */ /* 0x040fe400078ec0ff */
[----:B------:R-:W-:Y:S02]  /*01b0*/  LOP3.LUT R4, R8, 0x7c, RZ, 0xc0, !PT ;  /* 0x0000007c08047812 */ /* 0x000fe400078ec0ff */
[----:B----4-:R-:W-:-:S07]  /*01c0*/  MOV R3, R7 ;  /* 0x0000000700037202 */ /* 0x010fce0000000f00 */
.L_x_4:
[----:B------:R-:W-:-:S04]  /*01d0*/  IMAD.WIDE.U32 R8, R3, 0x4, R18 ;  /* 0x0000000403087825 */ /* 0x000fc800078e0012 */
[C---:B--2---:R-:W-:Y:S01]  /*01e0*/  IMAD.WIDE.U32 R24, R2.reuse, 0x4, R16 ;  /* 0x0000000402187825 */ /* 0x044fe200078e0010 */
[----:B------:R-:W2:Y:S05]  /*01f0*/  LDG.E R29, desc[UR8][R8.64] ;  /* 0x00000008081d7981 */ /* 0x000eaa000c1e1900 */
[----:B------:R-:W3:Y:S01]  /*0200*/  LDG.E R25, desc[UR8][R24.64] ;  /* 0x0000000818197981 */ /* 0x000ee2000c1e1900 */
[----:B------:R-:W-:Y:S01]  /*0210*/  UISETP.GE.U32.AND UP0, UPT, UR4, 0xfe0, UPT ;  /* 0x00000fe00400788c */ /* 0x000fe2000bf06070 */
[----:B------:R-:W-:Y:S01]  /*0220*/  IADD3 R3, PT, PT, R3, 0x20, RZ ;  /* 0x0000002003037810 */ /* 0x000fe20007ffe0ff */
[----:B------:R-:W-:Y:S01]  /*0230*/  UIADD3 UR6, UPT, UPT, UR4, 0x20, URZ ;  /* 0x0000002004067890 */ /* 0x000fe2000fffe0ff */
[----:B------:R-:W-:-:S06]  /*0240*/  IADD3 R2, PT, PT, R2, 0x20000, RZ ;  /* 0x0002000002027810 */ /* 0x000fcc0007ffe0ff */
[----:B------:R-:W-:Y:S01]  /*0250*/  UMOV UR4, UR6 ;  /* 0x0000000600047c82 */ /* 0x000fe20008000000 */
[----:B--2---:R-:W-:Y:S04]  /*0260*/  STS [R6+UR7], R29 ;  /* 0x0000001d06007988 */ /* 0x004fe80008000807 */
[----:B---3--:R-:W-:Y:S01]  /*0270*/  STS [R6+UR5], R25 ;  /* 0x0000001906007988 */ /* 0x008fe20008000805 */
[----:B------:R-:W-:Y:S06]  /*0280*/  BAR.SYNC.DEFER_BLOCKING 0x0 ;  /* 0x0000000000007b1d */ /* 0x000fec0000010000 */
[----:B------:R-:W-:Y:S04]  /*0290*/  LDS R26, [R4+UR5] ;  /* 0x00000005041a7984 */ /* 0x000fe80008000800 */
[----:B------:R-:W0:Y:S04]  /*02a0*/  LDS.128 R12, [R5+UR7] ;  /* 0x00000007050c7984 */ /* 0x000e280008000c00 */
[----:B------:R-:W1:Y:S04]  /*02b0*/  LDS R28, [R4+UR5+0x80] ;  /* 0x00008005041c7984 */ /* 0x000e680008000800 */
[----:B------:R-:W2:Y:S04]  /*02c0*/  LDS R27, [R4+UR5+0x100] ;  /* 0x00010005041b7984 */ /* 0x000ea80008000800 */
[----:B------:R-:W3:Y:S04]  /*02d0*/  LDS R20, [R4+UR5+0x180] ;  /* 0x0001800504147984 */ /* 0x000ee80008000800 */
[----:B------:R-:W-:Y:S04]  /*02e0*/  LDS R21, [R4+UR5+0x200] ;  /* 0x0002000504157984 */ /* 0x000fe80008000800 */
[----:B------:R-:W4:Y:S04]  /*02f0*/  LDS.128 R8, [R5+UR7+0x10] ;  /* 0x0000100705087984 */ /* 0x000f280008000c00 */
[----:B------:R-:W5:Y:S04]  /*0300*/  LDS R22, [R4+UR5+0x280] ;  /* 0x0002800504167984 */ /* 0x000f680008000800 */
[----:B------:R-:W5:Y:S04]  /*0310*/  LDS R25, [R4+UR5+0x300] ;  /* 0x0003000504197984 */ /* 0x000f680008000800 */
[----:B------:R-:W5:Y:S01]  /*0320*/  LDS R24, [R4+UR5+0x380] ;  /* 0x0003800504187984 */ /* 0x000f620008000800 */
[----:B0-----:R-:W-:-:S03]  /*0330*/  FFMA R12, R12, R26, R23 ;  /* 0x0000001a0c0c7223 */ /* 0x001fc60000000017 */
[----:B------:R-:W-:Y:S01]  /*0340*/  LDS R23, [R4+UR5+0x400] ;  /* 0x0004000504177984 */ /* 0x000fe20008000800 */
[----:B-1----:R-:W-:-:S03]  /*0350*/  FFMA R12, R28, R13, R12 ;  /* 0x0000000d1c0c7223 */ /* 0x002fc6000000000c */
[----:B------:R-:W-:Y:S01]  /*0360*/  LDS R26, [R4+UR5+0x580] ;  /* 0x00058005041a7984 */ /* 0x000fe20008000800 */
[----:B--2---:R-:W-:-:S04]  /*0370*/  FFMA R27, R27, R14, R12 ;  /* 0x0000000e1b1b7223 */ /* 0x004fc8000000000c */
[----:B---3--:R-:W-:Y:S02]  /*0380*/  FFMA R27, R20, R15, R27 ;  /* 0x0000000f141b7223 */ /* 0x008fe4000000001b */
[----:B------:R-:W0:Y:S04]  /*0390*/  LDS.128 R12, [R5+UR7+0x20] ;  /* 0x00002007050c7984 */ /* 0x000e280008000c00 */
[----:B------:R-:W1:Y:S01]  /*03a0*/  LDS R20, [R4+UR5+0x480] ;  /* 0x0004800504147984 */ /* 0x000e620008000800 */
[----:B----4-:R-:W-:-:S03]  /*03b0*/  FFMA R27, R8, R21, R27 ;  /* 0x00000015081b7223 */ /* 0x010fc6000000001b */
[----:B------:R-:W2:Y:S01]  /*03c0*/  LDS R21, [R4+UR5+0x500] ;  /* 0x0005000504157984 */ /* 0x000ea20008000800 */
[----:B-----5:R-:W-:-:S04]  /*03d0*/  FFMA R22, R22, R9, R27 ;  /* 0x0000000916167223 */ /* 0x020fc8000000001b */
[----:B------:R-:W-:Y:S02]  /*03e0*/  FFMA R25, R25, R10, R22 ;  /* 0x0000000a19197223 */ /* 0x000fe40000000016 */
[----:B------:R-:W-:Y:S02]  /*03f0*/  LDS R22, [R4+UR5+0x680] ;  /* 0x0006800504167984 */ /* 0x000fe40008000800 */
[----:B------:R-:W-:Y:S02]  /*0400*/  FFMA R27, R24, R11, R25 ;  /* 0x0000000b181b7223 */ /* 0x000fe40000000019 */
[----:B------:R-:W-:Y:S04]  /*0410*/  LDS R25, [R4+UR5+0x600] ;  /* 0x0006000504197984 */ /* 0x000fe80008000800 */
[----:B------:R-:W3:Y:S04]  /*0420*/  LDS.128 R8, [R5+UR7+0x30] ;  /* 0x0000300705087984 */ /* 0x000ee80008000c00 */
[----:B------:R-:W-:Y:S01]  /*0430*/  LDS R24, [R4+UR5+0x780] ;  /* 0x0007800504187984 */ /* 0x000fe20008000800 */
[----:B0-----:R-:W-:-:S03]  /*0440*/  FFMA R27, R12, R23, R27 ;  /* 0x000000170c1b7223 */ /* 0x001fc6000000001b */
[----:B------:R-:W0:Y:S01]  /*0450*/  LDS R23, [R4+UR5+0x700] ;  /* 0x0007000504177984 */ /* 0x000e220008000800 */
[----:B-1----:R-:W-:-:S04]  /*0460*/  FFMA R20, R20, R13, R27 ;  /* 0x0000000d14147223 */ /* 0x002fc8000000001b */
[----:B--2---:R-:W-:Y:S02]  /*0470*/  FFMA R21, R21, R14, R20 ;  /* 0x0000000e15157223 */ /* 0x004fe40000000014 */
[----:B------:R-:W-:Y:S02]  /*0480*/  LDS R20, [R4+UR5+0x880] ;  /* 0x0008800504147984 */ /* 0x000fe40008000800 */
[----:B------:R-:W-:Y:S02]  /*0490*/  FFMA R27, R26, R15, R21 ;  /* 0x0000000f1a1b7223 */ /* 0x000fe40000000015 */
[----:B------:R-:W-:Y:S04]  /*04a0*/  LDS R21, [R4+UR5+0x800] ;  /* 0x0008000504157984 */ /* 0x000fe80008000800 */
[----:B------:R-:W1:Y:S04]  /*04b0*/  LDS.128 R12, [R5+UR7+0x40] ;  /* 0x00004007050c7984 */ /* 0x000e680008000c00 */
[----:B------:R-:W-:Y:S01]  /*04c0*/  LDS R26, [R4+UR5+0x980] ;  /* 0x00098005041a7984 */ /* 0x000fe20008000800 */
[----:B---3--:R-:W-:-:S03]  /*04d0*/  FFMA R27, R8, R25, R27 ;  /* 0x00000019081b7223 */ /* 0x008fc6000000001b */
[----:B------:R-:W2:Y:S01]  /*04e0*/  LDS R25, [R4+UR5+0x900] ;  /* 0x0009000504197984 */ /* 0x000ea20008000800 */
[----:B------:R-:W-:-:S04]  /*04f0*/  FFMA R22, R22, R9, R27 ;  /* 0x0000000916167223 */ /* 0x000fc8000000001b */
[----:B0-----:R-:W-:Y:S02]  /*0500*/  FFMA R23, R23, R10, R22 ;  /* 0x0000000a17177223 */ /* 0x001fe40000000016 */
[----:B------:R-:W-:Y:S02]  /*0510*/  LDS R22, [R4+UR5+0xa80] ;  /* 0x000a800504167984 */ /* 0x000fe40008000800 */
[----:B------:R-:W-:Y:S02]  /*0520*/  FFMA R27, R24, R11, R23 ;  /* 0x0000000b181b7223 */ /* 0x000fe40000000017 */
[----:B------:R-:W-:Y:S04]  /*0530*/  LDS R23, [R4+UR5+0xa00] ;  /* 0x000a000504177984 */ /* 0x000fe80008000800 */
[----:B------:R-:W0:Y:S04]  /*0540*/  LDS.128 R8, [R5+UR7+0x50] ;  /* 0x0000500705087984 */ /* 0x000e280008000c00 */
[----:B------:R-:W-:Y:S01]  /*0550*/  LDS R24, [R4+UR5+0xc80] ;  /* 0x000c800504187984 */ /* 0x000fe20008000800 */
[----:B-1----:R-:W-:-:S03]  /*0560*/  FFMA R27, R12, R21, R27 ;  /* 0x000000150c1b7223 */ /* 0x002fc6000000001b */
[----:B------:R-:W1:Y:S01]  /*0570*/  LDS R21, [R4+UR5+0xb00] ;  /* 0x000b000504157984 */ /* 0x000e620008000800 */
[----:B------:R-:W-:-:S03]  /*0580*/  FFMA R12, R20, R13, R27 ;  /* 0x0000000d140c7223 */ /* 0x000fc6000000001b */
[----:B------:R-:W3:Y:S01]  /*0590*/  LDS R20, [R4+UR5+0xb80] ;  /* 0x000b800504147984 */ /* 0x000ee20008000800 */
[----:B--2---:R-:W-:-:S04]  /*05a0*/  FFMA R25, R25, R14, R12 ;  /* 0x0000000e19197223 */ /* 0x004fc8000000000c */
[----:B------:R-:W-:Y:S02]  /*05b0*/  FFMA R27, R26, R15, R25 ;  /* 0x0000000f1a1b7223 */ /* 0x000fe40000000019 */
[----:B------:R-:W-:Y:S04]  /*05c0*/  LDS R25, [R4+UR5+0xc00] ;  /* 0x000c000504197984 */ /* 0x000fe80008000800 */
[----:B------:R-:W2:Y:S01]  /*05d0*/  LDS.128 R12, [R5+UR7+0x60] ;  /* 0x00006007050c7984 */ /* 0x000ea20008000c00 */
[----:B0-----:R-:W-:-:S04]  /*05e0*/  FFMA R23, R8, R23, R27 ;  /* 0x0000001708177223 */ /* 0x001fc8000000001b */
[----:B------:R-:W-:Y:S02]  /*05f0*/  FFMA R22, R22, R9, R23 ;  /* 0x0000000916167223 */ /* 0x000fe40000000017 */
[----:B------:R-:W0:Y:S02]  /*0600*/  LDS R23, [R4+UR5+0xd00] ;  /* 0x000d000504177984 */ /* 0x000e240008000800 */
[----:B-1----:R-:W-:Y:S02]  /*0610*/  FFMA R21, R21, R10, R22 ;  /* 0x0000000a15157223 */ /* 0x002fe40000000016 */
[----:B------:R-:W1:Y:S02]  /*0620*/  LDS R22, [R4+UR5+0xd80] ;  /* 0x000d800504167984 */ /* 0x000e640008000800 */
[----:B---3--:R-:W-:Y:S02]  /*0630*/  FFMA R27, R20, R11, R21 ;  /* 0x0000000b141b7223 */ /* 0x008fe40000000015 */
[----:B------:R-:W-:Y:S04]  /*0640*/  LDS R21, [R4+UR5+0xe00] ;  /* 0x000e000504157984 */ /* 0x000fe80008000800 */
[----:B------:R-:W3:Y:S04]  /*0650*/  LDS.128 R8, [R5+UR7+0x70] ;  /* 0x0000700705087984 */ /* 0x000ee80008000c00 */
[----:B------:R-:W4:Y:S01]  /*0660*/  LDS R20, [R4+UR5+0xe80] ;  /* 0x000e800504147984 */ /* 0x000f220008000800 */
[----:B--2---:R-:W-:-:S03]  /*0670*/  FFMA R27, R12, R25, R27 ;  /* 0x000000190c1b7223 */ /* 0x004fc6000000001b */
[----:B------:R-:W2:Y:S01]  /*0680*/  LDS R25, [R4+UR5+0xf00] ;  /* 0x000f000504197984 */ /* 0x000ea20008000800 */
[----:B------:R-:W-:-:S03]  /*0690*/  FFMA R24, R24, R13, R27 ;  /* 0x0000000d18187223 */ /* 0x000fc6000000001b */
[----:B------:R-:W5:Y:S01]  /*06a0*/  LDS R12, [R4+UR5+0xf80] ;  /* 0x000f8005040c7984 */ /* 0x000f620008000800 */
[----:B0-----:R-:W-:-:S04]  /*06b0*/  FFMA R23, R23, R14, R24 ;  /* 0x0000000e17177223 */ /* 0x001fc80000000018 */
[----:B-1----:R-:W-:-:S04]  /*06c0*/  FFMA R15, R22, R15, R23 ;  /* 0x0000000f160f7223 */ /* 0x002fc80000000017 */
[----:B---3--:R-:W-:-:S04]  /*06d0*/  FFMA R15, R8, R21, R15 ;  /* 0x00000015080f7223 */ /* 0x008fc8000000000f */
[----:B----4-:R-:W-:-:S04]  /*06e0*/  FFMA R20, R20, R9, R15 ;  /* 0x0000000914147223 */ /* 0x010fc8000000000f */
[----:B--2---:R-:W-:-:S04]  /*06f0*/  FFMA R25, R25, R10, R20 ;  /* 0x0000000a19197223 */ /* 0x004fc80000000014 */
[----:B-----5:R-:W-:Y:S01]  /*0700*/  FFMA R23, R12, R11, R25 ;  /* 0x0000000b0c177223 */ /* 0x020fe20000000019 */
[----:B------:R-:W-:Y:S06]  /*0710*/  BAR.SYNC.DEFER_BLOCKING 0x0 ;  /* 0x0000000000007b1d */ /* 0x000fec0000010000 */
[----:B------:R-:W-:Y:S05]  /*0720*/  BRA.U !UP0, `(.L_x_4) ;  /* 0xfffffff908a87547 */ /* 0x000fea000b83ffff */
[----:B------:R-:W0:Y:S01]  /*0730*/  LDC.64 R2, c[0x0][0x390] ;  /* 0x0000e400ff027b82 */ /* 0x000e220000000a00 */
[----:B------:R-:W-:-:S05]  /*0740*/  LEA R7, R0, R7, 0x5 ;  /* 0x0000000700077211 */ /* 0x000fca00078e28ff */
[----:B0-----:R-:W-:-:S05]  /*0750*/  IMAD.WIDE.U32 R2, R7, 0x4, R2 ;  /* 0x0000000407027825 */ /* 0x001fca00078e0002 */
[----:B------:R-:W-:Y:S01]  /*0760*/  STG.E desc[UR8][R2.64], R23 ;  /* 0x0000001702007986 */ /* 0x000fe2000c101908 */
[----:B------:R-:W-:Y:S05]  /*0770*/  EXIT ;  /* 0x000000000000794d */ /* 0x000fea0003800000 */
.L_x_5:
        /* <DEDUP_REMOVED lines=16> */
.L_x_11:


//--------------------- .text._ZN6matmul5naiveEPKfS1_Pf --------------------------
	.section	.text._ZN6matmul5naiveEPKfS1_Pf,"ax",@progbits
	.align	128
        .global         _ZN6matmul5naiveEPKfS1_Pf
        .type           _ZN6matmul5naiveEPKfS1_Pf,@function
        .size           _ZN6matmul5naiveEPKfS1_Pf,(.L_x_12 - _ZN6matmul5naiveEPKfS1_Pf)
        .other          _ZN6matmul5naiveEPKfS1_Pf,@"STO_CUDA_ENTRY STV_DEFAULT"
_ZN6matmul5naiveEPKfS1_Pf:
.text._ZN6matmul5naiveEPKfS1_Pf:
[----:B------:R-:W-:Y:S01]  /*0000*/  LDC R1, c[0x0][0x37c] ;  /* 0x0000df00ff017b82 */ /* 0x000fe20000000800 */
[----:B------:R-:W0:Y:S07]  /*0010*/  S2R R0, SR_TID.Y ;  /* 0x0000000000007919 */ /* 0x000e2e0000002200 */
[----:B------:R-:W1:Y:S01]  /*0020*/  LDC R14, c[0x0][0x360] ;  /* 0x0000d800ff0e7b82 */ /* 0x000e620000000800 */
[----:B------:R-:W-:Y:S01]  /*0030*/  MOV R16, RZ ;  /* 0x000000ff00107202 */ /* 0x000fe20000000f00 */
[----:B------:R-:W2:Y:S01]  /*0040*/  LDCU.64 UR4, c[0x0][0x358] ;  /* 0x00006b00ff0477ac */ /* 0x000ea20008000a00 */
[----:B------:R-:W1:Y:S05]  /*0050*/  S2R R3, SR_TID.X ;  /* 0x0000000000037919 */ /* 0x000e6a0000002100 */
[----:B------:R-:W0:Y:S08]  /*0060*/  S2UR UR7, SR_CTAID.Y ;  /* 0x00000000000779c3 */ /* 0x000e300000002600 */
[----:B------:R-:W0:Y:S08]  /*0070*/  LDC R15, c[0x0][0x364] ;  /* 0x0000d900ff0f7b82 */ /* 0x000e300000000800 */
[----:B------:R-:W1:Y:S01]  /*0080*/  S2UR UR6, SR_CTAID.X ;  /* 0x00000000000679c3 */ /* 0x000e620000002500 */
[----:B0-----:R-:W-:-:S02]  /*0090*/  IMAD R15, R15, UR7, R0 ;  /* 0x000000070f0f7c24 */ /* 0x001fc4000f8e0200 */
[----:B------:R-:W-:Y:S02]  /*00a0*/  HFMA2 R0, -RZ, RZ, 0, 0 ;  /* 0x00000000ff007431 */ /* 0x000fe400000001ff */
[----:B-12---:R-:W-:-:S07]  /*00b0*/  IMAD R14, R14, UR6, R3 ;  /* 0x000000060e0e7c24 */ /* 0x006fce000f8e0203 */
.L_x_6:
[----:B------:R-:W0:Y:S01]  /*00c0*/  LDC.64 R6, c[0x0][0x388] ;  /* 0x0000e200ff067b82 */ /* 0x000e220000000a00 */
[----:B------:R-:W-:Y:S02]  /*00d0*/  LEA R19, R16, R14, 0xc ;  /* 0x0000000e10137211 */ /* 0x000fe400078e60ff */
[----:B------:R-:W-:Y:S02]  /*00e0*/  LEA R3, R15, R16, 0xc ;  /* 0x000000100f037211 */ /* 0x000fe400078e60ff */
[----:B------:R-:W-:-:S03]  /*00f0*/  IADD3 R13, PT, PT, R19, 0x1000, RZ ;  /* 0x00001000130d7810 */ /* 0x000fc60007ffe0ff */
[----:B------:R-:W1:Y:S01]  /*0100*/  LDC.64 R4, c[0x0][0x380] ;  /* 0x0000e000ff047b82 */ /* 0x000e620000000a00 */
[C---:B------:R-:W-:Y:S02]  /*0110*/  IADD3 R25, PT, PT, R19.reuse, 0x2000, RZ ;  /* 0x0000200013197810 */ /* 0x040fe40007ffe0ff */
[C---:B------:R-:W-:Y:S01]  /*0120*/  IADD3 R9, PT, PT, R19.reuse, 0x3000, RZ ;  /* 0x0000300013097810 */ /* 0x040fe20007ffe0ff */
[----:B0-----:R-:W-:-:S04]  /*0130*/  IMAD.WIDE.U32 R10, R19, 0x4, R6 ;  /* 0x00000004130a7825 */ /* 0x001fc800078e0006 */
[----:B------:R-:W-:Y:S01]  /*0140*/  IMAD.WIDE.U32 R12, R13, 0x4, R6 ;  /* 0x000000040d0c7825 */ /* 0x000fe200078e0006 */
[----:B------:R0:W2:Y:S03]  /*0150*/  LDG.E R28, desc[UR4][R10.64] ;  /* 0x000000040a1c7981 */ /* 0x0000a6000c1e1900 */
[----:B-1----:R-:W-:Y:S01]  /*0160*/  IMAD.WIDE.U32 R4, R3, 0x4, R4 ;  /* 0x0000000403047825 */ /* 0x002fe200078e0004 */
[----:B------:R1:W3:Y:S04]  /*0170*/  LDG.E R2, desc[UR4][R12.64] ;  /* 0x000000040c027981 */ /* 0x0002e8000c1e1900 */
[----:B------:R-:W2:Y:S01]  /*0180*/  LDG.E R3, desc[UR4][R4.64] ;  /* 0x0000000404037981 */ /* 0x000ea2000c1e1900 */
[----:B------:R-:W-:-:S03]  /*0190*/  IMAD.WIDE.U32 R24, R25, 0x4, R6 ;  /* 0x0000000419187825 */ /* 0x000fc600078e0006 */
[----:B------:R-:W3:Y:S01]  /*01a0*/  LDG.E R29, desc[UR4][R4.64+0x4] ;  /* 0x00000404041d7981 */ /* 0x000ee2000c1e1900 */
[----:B------:R-:W-:Y:S01]  /*01b0*/  IADD3 R17, PT, PT, R19, 0x4000, RZ ;  /* 0x0000400013117810 */ /* 0x000fe20007ffe0ff */
[----:B------:R-:W-:Y:S02]  /*01c0*/  IMAD.WIDE.U32 R8, R9, 0x4, R6 ;  /* 0x0000000409087825 */ /* 0x000fe400078e0006 */
[----:B------:R-:W4:Y:S01]  /*01d0*/  LDG.E R21, desc[UR4][R24.64] ;  /* 0x0000000418157981 */ /* 0x000f22000c1e1900 */
[----:B------:R-:W-:-:S03]  /*01e0*/  IADD3 R23, PT, PT, R19, 0x5000, RZ ;  /* 0x0000500013177810 */ /* 0x000fc60007ffe0ff */
[----:B------:R-:W4:Y:S01]  /*01f0*/  LDG.E R18, desc[UR4][R4.64+0x8] ;  /* 0x0000080404127981 */ /* 0x000f22000c1e1900 */
[----:B0-----:R-:W-:-:S03]  /*0200*/  IMAD.WIDE.U32 R10, R17, 0x4, R6 ;  /* 0x00000004110a7825 */ /* 0x001fc600078e0006 */
[----:B------:R0:W5:Y:S01]  /*0210*/  LDG.E R17, desc[UR4][R8.64] ;  /* 0x0000000408117981 */ /* 0x000162000c1e1900 */
[----:B-1----:R-:W-:-:S03]  /*0220*/  IADD3 R13, PT, PT, R19, 0x6000, RZ ;  /* 0x00006000130d7810 */ /* 0x002fc60007ffe0ff */
[----:B------:R-:W5:Y:S04]  /*0230*/  LDG.E R20, desc[UR4][R4.64+0xc] ;  /* 0x00000c0404147981 */ /* 0x000f68000c1e1900 */
[----:B------:R-:W5:Y:S01]  /*0240*/  LDG.E R22, desc[UR4][R10.64] ;  /* 0x000000040a167981 */ /* 0x000f62000c1e1900 */
[----:B0-----:R-:W-:-:S03]  /*0250*/  IMAD.WIDE.U32 R8, R23, 0x4, R6 ;  /* 0x0000000417087825 */ /* 0x001fc600078e0006 */
[----:B------:R-:W5:Y:S01]  /*0260*/  LDG.E R23, desc[UR4][R4.64+0x10] ;  /* 0x0000100404177981 */ /* 0x000f62000c1e1900 */
[----:B------:R-:W-:-:S03]  /*0270*/  IMAD.WIDE.U32 R12, R13, 0x4, R6 ;  /* 0x000000040d0c7825 */ /* 0x000fc600078e0006 */
[----:B------:R-:W5:Y:S04]  /*0280*/  LDG.E R25, desc[UR4][R8.64] ;  /* 0x0000000408197981 */ /* 0x000f68000c1e1900 */
[----:B------:R-:W5:Y:S04]  /*0290*/  LDG.E R24, desc[UR4][R4.64+0x14] ;  /* 0x0000140404187981 */ /* 0x000f68000c1e1900 */
[----:B------:R0:W5:Y:S04]  /*02a0*/  LDG.E R26, desc[UR4][R12.64] ;  /* 0x000000040c1a7981 */ /* 0x000168000c1e1900 */
[----:B------:R-:W5:Y:S01]  /*02b0*/  LDG.E R27, desc[UR4][R4.64+0x18] ;  /* 0x00001804041b7981 */ /* 0x000f62000c1e1900 */
[----:B0-----:R-:W-:-:S05]  /*02c0*/  IADD3 R13, PT, PT, R19, 0xa000, RZ ;  /* 0x0000a000130d7810 */ /* 0x001fca0007ffe0ff */
[----:B------:R-:W-:-:S04]  /*02d0*/  IMAD.WIDE.U32 R12, R13, 0x4, R6 ;  /* 0x000000040d0c7825 */ /* 0x000fc800078e0006 */
[----:B--2---:R-:W-:Y:S01]  /*02e0*/  FFMA R28, R3, R28, R0 ;  /* 0x0000001c031c7223 */ /* 0x004fe20000000000 */
[C---:B------:R-:W-:Y:S02]  /*02f0*/  IADD3 R3, PT, PT, R19.reuse, 0x7000, RZ ;  /* 0x0000700013037810 */ /* 0x040fe40007ffe0ff */
[----:B------:R-:W-:Y:S01]  /*0300*/  IADD3 R0, PT, PT, R19, 0x8000, RZ ;  /* 0x0000800013007810 */ /* 0x000fe20007ffe0ff */
[----:B---3--:R-:W-:Y:S02]  /*0310*/  FFMA R29, R29, R2, R28 ;  /* 0x000000021d1d7223 */ /* 0x008fe4000000001c */
[----:B------:R-:W-:Y:S01]  /*0320*/  IMAD.WIDE.U32 R2, R3, 0x4, R6 ;  /* 0x0000000403027825 */ /* 0x000fe200078e0006 */
[----:B------:R-:W-:-:S03]  /*0330*/  IADD3 R28, PT, PT, R19, 0x9000, RZ ;  /* 0x00009000131c7810 */ /* 0x000fc60007ffe0ff */
[----:B------:R-:W-:-:S04]  /*0340*/  IMAD.WIDE.U32 R10, R0, 0x4, R6 ;  /* 0x00000004000a7825 */ /* 0x000fc800078e0006 */
[----:B----4-:R-:W-:Y:S01]  /*0350*/  FFMA R29, R18, R21, R29 ;  /* 0x00000015121d7223 */ /* 0x010fe2000000001d */
[----:B------:R0:W2:Y:S01]  /*0360*/  LDG.E R0, desc[UR4][R2.64] ;  /* 0x0000000402007981 */ /* 0x0000a2000c1e1900 */
[----:B------:R-:W-:-:S03]  /*0370*/  IMAD.WIDE.U32 R8, R28, 0x4, R6 ;  /* 0x000000041c087825 */ /* 0x000fc600078e0006 */
[----:B------:R-:W2:Y:S01]  /*0380*/  LDG.E R21, desc[UR4][R4.64+0x1c] ;  /* 0x00001c0404157981 */ /* 0x000ea2000c1e1900 */
[----:B------:R-:W-:Y:S01]  /*0390*/  IADD3 R28, PT, PT, R19, 0xb000, RZ ;  /* 0x0000b000131c7810 */ /* 0x000fe20007ffe0ff */
[----:B-----5:R-:W-:Y:S02]  /*03a0*/  FFMA R20, R20, R17, R29 ;  /* 0x0000001114147223 */ /* 0x020fe4000000001d */
[----:B------:R-:W3:Y:S04]  /*03b0*/  LDG.E R10, desc[UR4][R10.64] ;  /* 0x000000040a0a7981 */ /* 0x000ee8000c1e1900 */
[----:B------:R-:W3:Y:S01]  /*03c0*/  LDG.E R17, desc[UR4][R4.64+0x20] ;  /* 0x0000200404117981 */ /* 0x000ee2000c1e1900 */
[----:B0-----:R-:W-:-:S04]  /*03d0*/  IMAD.WIDE.U32 R2, R28, 0x4, R6 ;  /* 0x000000041c027825 */ /* 0x001fc800078e0006 */
[----:B------:R-:W-:Y:S01]  /*03e0*/  FFMA R29, R23, R22, R20 ;  /* 0x00000016171d7223 */ /* 0x000fe20000000014 */
[----:B------:R0:W4:Y:S01]  /*03f0*/  LDG.E R18, desc[UR4][R8.64] ;  /* 0x0000000408127981 */ /* 0x000122000c1e1900 */
[----:B------:R-:W-:-:S03]  /*0400*/  IADD3 R28, PT, PT, R19, 0xc000, RZ ;  /* 0x0000c000131c7810 */ /* 0x000fc60007ffe0ff */
[----:B------:R-:W4:Y:S01]  /*0410*/  LDG.E R23, desc[UR4][R4.64+0x24] ;  /* 0x0000240404177981 */ /* 0x000f22000c1e1900 */
[----:B------:R-:W-:-:S03]  /*0420*/  FFMA R24, R24, R25, R29 ;  /* 0x0000001918187223 */ /* 0x000fc6000000001d */
[----:B------:R1:W5:Y:S01]  /*0430*/  LDG.E R11, desc[UR4][R12.64] ;  /* 0x000000040c0b7981 */ /* 0x000362000c1e1900 */
[----:B------:R-:W-:Y:S01]  /*0440*/  IADD3 R29, PT, PT, R19, 0xd000, RZ ;  /* 0x0000d000131d7810 */ /* 0x000fe20007ffe0ff */
[----:B0-----:R-:W-:Y:S02]  /*0450*/  IMAD.WIDE.U32 R8, R28, 0x4, R6 ;  /* 0x000000041c087825 */ /* 0x001fe400078e0006 */
[----:B------:R-:W5:Y:S02]  /*0460*/  LDG.E R22, desc[UR4][R4.64+0x28] ;  /* 0x0000280404167981 */ /* 0x000f64000c1e1900 */
[----:B------:R-:W-:Y:S02]  /*0470*/  FFMA R26, R27, R26, R24 ;  /* 0x0000001a1b1a7223 */ /* 0x000fe40000000018 */
[----:B------:R0:W5:Y:S01]  /*0480*/  LDG.E R20, desc[UR4][R2.64] ;  /* 0x0000000402147981 */ /* 0x000162000c1e1900 */
[----:B------:R-:W-:Y:S01]  /*0490*/  IADD3 R27, PT, PT, R19, 0xe000, RZ ;  /* 0x0000e000131b7810 */ /* 0x000fe20007ffe0ff */
[----:B-1----:R-:W-:-:S02]  /*04a0*/  IMAD.WIDE.U32 R12, R29, 0x4, R6 ;  /* 0x000000041d0c7825 */ /* 0x002fc400078e0006 */
[----:B------:R-:W5:Y:S01]  /*04b0*/  LDG.E R25, desc[UR4][R4.64+0x2c] ;  /* 0x00002c0404197981 */ /* 0x000f62000c1e1900 */
[----:B------:R-:W-:-:S03]  /*04c0*/  IADD3 R29, PT, PT, R19, 0xf000, RZ ;  /* 0x0000f000131d7810 */ /* 0x000fc60007ffe0ff */
[----:B------:R-:W5:Y:S01]  /*04d0*/  LDG.E R9, desc[UR4][R8.64] ;  /* 0x0000000408097981 */ /* 0x000f62000c1e1900 */
[----:B0-----:R-:W-:-:S03]  /*04e0*/  IMAD.WIDE.U32 R2, R27, 0x4, R6 ;  /* 0x000000041b027825 */ /* 0x001fc600078e0006 */
[----:B------:R-:W5:Y:S01]  /*04f0*/  LDG.E R24, desc[UR4][R4.64+0x30] ;  /* 0x0000300404187981 */ /* 0x000f62000c1e1900 */
[----:B------:R-:W-:-:S03]  /*0500*/  IMAD.WIDE.U32 R6, R29, 0x4, R6 ;  /* 0x000000041d067825 */ /* 0x000fc600078e0006 */
[----:B------:R-:W5:Y:S04]  /*0510*/  LDG.E R12, desc[UR4][R12.64] ;  /* 0x000000040c0c7981 */ /* 0x000f68000c1e1900 */
[----:B------:R-:W5:Y:S04]  /*0520*/  LDG.E R19, desc[UR4][R4.64+0x34] ;  /* 0x0000340404137981 */ /* 0x000f68000c1e1900 */
[----:B------:R-:W5:Y:S04]  /*0530*/  LDG.E R2, desc[UR4][R2.64] ;  /* 0x0000000402027981 */ /* 0x000f68000c1e1900 */
[----:B------:R-:W5:Y:S04]  /*0540*/  LDG.E R27, desc[UR4][R4.64+0x38] ;  /* 0x00003804041b7981 */ /* 0x000f68000c1e1900 */
[----:B------:R-:W5:Y:S04]  /*0550*/  LDG.E R28, desc[UR4][R4.64+0x3c] ;  /* 0x00003c04041c7981 */ /* 0x000f68000c1e1900 */
[----:B------:R-:W5:Y:S01]  /*0560*/  LDG.E R7, desc[UR4][R6.64] ;  /* 0x0000000406077981 */ /* 0x000f62000c1e1900 */
[----:B------:R-:W-:-:S04]  /*0570*/  IADD3 R16, PT, PT, R16, 0x10, RZ ;  /* 0x0000001010107810 */ /* 0x000fc80007ffe0ff */
[----:B------:R-:W-:Y:S01]  /*0580*/  ISETP.NE.AND P0, PT, R16, 0x1000, PT ;  /* 0x000010001000780c */ /* 0x000fe20003f05270 */
[----:B--2---:R-:W-:-:S04]  /*0590*/  FFMA R0, R21, R0, R26 ;  /* 0x0000000015007223 */ /* 0x004fc8000000001a */
[----:B---3--:R-:W-:-:S04]  /*05a0*/  FFMA R0, R17, R10, R0 ;  /* 0x0000000a11007223 */ /* 0x008fc80000000000 */
[----:B----4-:R-:W-:-:S04]  /*05b0*/  FFMA R23, R23, R18, R0 ;  /* 0x0000001217177223 */ /* 0x010fc80000000000 */
[----:B-----5:R-:W-:-:S04]  /*05c0*/  FFMA R22, R22, R11, R23 ;  /* 0x0000000b16167223 */ /* 0x020fc80000000017 */
[----:B------:R-:W-:-:S04]  /*05d0*/  FFMA R25, R25, R20, R22 ;  /* 0x0000001419197223 */ /* 0x000fc80000000016 */
[----:B------:R-:W-:-:S04]  /*05e0*/  FFMA R24, R24, R9, R25 ;  /* 0x0000000918187223 */ /* 0x000fc80000000019 */
[----:B------:R-:W-:-:S04]  /*05f0*/  FFMA R12, R19, R12, R24 ;  /* 0x0000000c130c7223 */ /* 0x000fc80000000018 */
[----:B------:R-:W-:-:S04]  /*0600*/  FFMA R27, R27, R2, R12 ;  /* 0x000000021b1b7223 */ /* 0x000fc8000000000c */
[----:B------:R-:W-:Y:S01]  /*0610*/  FFMA R0, R28, R7, R27 ;  /* 0x000000071c007223 */ /* 0x000fe2000000001b */
[----:B------:R-:W-:Y:S06]  /*0620*/  @P0 BRA `(.L_x_6) ;  /* 0xfffffff800a40947 */ /* 0x000fec000383ffff */
[----:B------:R-:W0:Y:S01]  /*0630*/  LDC.64 R2, c[0x0][0x390] ;  /* 0x0000e400ff027b82 */ /* 0x000e220000000a00 */
[----:B------:R-:W-:-:S05]  /*0640*/  LEA R15, R15, R14, 0xc ;  /* 0x0000000e0f0f7211 */ /* 0x000fca00078e60ff */
[----:B0-----:R-:W-:-:S05]  /*0650*/  IMAD.WIDE.U32 R2, R15, 0x4, R2 ;  /* 0x000000040f027825 */ /* 0x001fca00078e0002 */
[----:B------:R-:W-:Y:S01]  /*0660*/  STG.E desc[UR4][R2.64], R0 ;  /* 0x0000000002007986 */ /* 0x000fe2000c101904 */
[----:B------:R-:W-:Y:S05]  /*0670*/  EXIT ;  /* 0x000000000000794d */ /* 0x000fea0003800000 */
.L_x_7:
        /* <DEDUP_REMOVED lines=16> */
.L_x_12:


//--------------------- .text._ZN6matmul5helloEv  --------------------------
	.section	.text._ZN6matmul5helloEv,"ax",@progbits
	.align	128
        .global         _ZN6matmul5helloEv
        .type           _ZN6matmul5helloEv,@function
        .size           _ZN6matmul5helloEv,(.L_x_13 - _ZN6matmul5helloEv)
        .other          _ZN6matmul5helloEv,@"STO_CUDA_ENTRY STV_DEFAULT"
_ZN6matmul5helloEv:
.text._ZN6matmul5helloEv:
[----:B------:R-:W0:Y:S01]  /*0000*/  LDC R1, c[0x0][0x37c] ;  /* 0x0000df00ff017b82 */ /* 0x000e220000000800 */
[----:B------:R-:W1:Y:S01]  /*0010*/  S2R R0, SR_TID.X ;  /* 0x0000000000007919 */ /* 0x000e620000002100 */
[----:B------:R-:W2:Y:S06]  /*0020*/  LDCU UR5, c[0x0][0x2fc] ;  /* 0x00005f80ff0577ac */ /* 0x000eac0008000800 */
[----:B------:R-:W1:Y:S01]  /*0030*/  LDC R3, c[0x0][0x360] ;  /* 0x0000d800ff037b82 */ /* 0x000e620000000800 */
[----:B0-----:R-:W-:Y:S01]  /*0040*/  VIADD R1, R1, 0xfffffff8 ;  /* 0xfffffff801017836 */ /* 0x001fe20000000000 */
[----:B------:R-:W0:Y:S06]  /*0050*/  S2R R5, SR_TID.Y ;  /* 0x0000000000057919 */ /* 0x000e2c0000002200 */
[----:B------:R-:W1:Y:S08]  /*0060*/  S2UR UR4, SR_CTAID.X ;  /* 0x00000000000479c3 */ /* 0x000e700000002500 */
[----:B------:R-:W0:Y:S08]  /*0070*/  S2UR UR6, SR_CTAID.Y ;  /* 0x00000000000679c3 */ /* 0x000e300000002600 */
[----:B------:R-:W0:Y:S01]  /*0080*/  LDC R2, c[0x0][0x364] ;  /* 0x0000d900ff027b82 */ /* 0x000e220000000800 */
[----:B-1----:R-:W-:Y:S01]  /*0090*/  IMAD R3, R3, UR4, R0 ;  /* 0x0000000403037c24 */ /* 0x002fe2000f8e0200 */
[----:B------:R-:W-:Y:S01]  /*00a0*/  MOV R0, 0x8 ;  /* 0x0000000800007802 */ /* 0x000fe20000000f00 */
[----:B------:R-:W1:Y:S05]  /*00b0*/  LDCU UR4, c[0x0][0x2f8] ;  /* 0x00005f00ff0477ac */ /* 0x000e6a0008000800 */
[----:B------:R3:W4:Y:S01]  /*00c0*/  LDC.64 R8, c[0x4][R0] ;  /* 0x0100000000087b82 */ /* 0x0007220000000a00 */
[----:B0-----:R-:W-:Y:S01]  /*00d0*/  IMAD R2, R2, UR6, R5 ;  /* 0x0000000602027c24 */ /* 0x001fe2000f8e0205 */
[----:B------:R-:W0:Y:S01]  /*00e0*/  LDCU.64 UR6, c[0x4][URZ] ;  /* 0x01000000ff0677ac */ /* 0x000e220008000a00 */
[----:B-1----:R-:W-:-:S03]  /*00f0*/  IADD3 R6, P0, PT, R1, UR4, RZ ;  /* 0x0000000401067c10 */ /* 0x002fc6000ff1e0ff */
[----:B------:R3:W-:Y:S01]  /*0100*/  STL.64 [R1], R2 ;  /* 0x0000000201007387 */ /* 0x0007e20000100a00 */
[----:B--2---:R-:W-:Y:S01]  /*0110*/  IADD3.X R7, PT, PT, RZ, UR5, RZ, P0, !PT ;  /* 0x00000005ff077c10 */ /* 0x004fe200087fe4ff */
[----:B0-----:R-:W-:Y:S01]  /*0120*/  IMAD.U32 R4, RZ, RZ, UR6 ;  /* 0x00000006ff047e24 */ /* 0x001fe2000f8e00ff */
[----:B---34-:R-:W-:-:S07]  /*0130*/  MOV R5, UR7 ;  /* 0x0000000700057c02 */ /* 0x018fce0008000f00 */
[----:B------:R-:W-:-:S07]  /*0140*/  LEPC R20, `(.L_x_8) ;  /* 0x000000001014794e */ /* 0x000fce0000000000 */
[----:B------:R-:W-:Y:S05]  /*0150*/  CALL.ABS.NOINC R8 ;  /* 0x0000000008007343 */ /* 0x000fea0003c00000 */
.L_x_8:
[----:B------:R-:W-:Y:S05]  /*0160*/  EXIT ;  /* 0x000000000000794d */ /* 0x000fea0003800000 */
.L_x_9:
        /* <DEDUP_REMOVED lines=9> */
.L_x_13:


//--------------------- .nv.global.init           --------------------------
	.section	.nv.global.init,"aw",@progbits
.nv.global.init:
	.type		$str,@object
	.size		$str,(.L_0 - $str)
$str:
        /*0000*/ 	.byte	0x72, 0x6f, 0x77, 0x3a, 0x20, 0x25, 0x64, 0x2c, 0x20, 0x63, 0x6f, 0x6c, 0x3a, 0x20, 0x25, 0x64
        /*0010*/ 	.byte	0x0a, 0x00
.L_0:


//--------------------- .nv.shared._ZN6matmul6tilingEPKfS1_Pf --------------------------
	.section	.nv.shared._ZN6matmul6tilingEPKfS1_Pf,"aw",@nobits
	.sectionflags	@""
	.align	4
.nv.shared._ZN6matmul6tilingEPKfS1_Pf:
	.zero		9216


//--------------------- .nv.shared.reserved.0     --------------------------
	.section	.nv.shared.reserved.0,"aw",@nobits
	.weak		__nv_reservedSMEM_offset_0_alias
	.size		__nv_reservedSMEM_offset_0_alias, 0, 64
	.other		__nv_reservedSMEM_offset_0_alias,@"STO_CUDA_RESERVED_SHARED STV_DEFAULT"
__nv_reservedSMEM_offset_0_alias:
	.zero		0
	.zero		64


//--------------------- .nv.shared._ZN6matmul14cache_blockingEPKfS1_Pf --------------------------
	.section	.nv.shared._ZN6matmul14cache_blockingEPKfS1_Pf,"aw",@nobits
	.sectionflags	@""
	.align	4
.nv.shared._ZN6matmul14cache_blockingEPKfS1_Pf:
	.zero		9216


//--------------------- .nv.constant0._ZN6matmul6tilingEPKfS1_Pf --------------------------
	.section	.nv.constant0._ZN6matmul6tilingEPKfS1_Pf,"a",@progbits
	.sectionflags	@""
	.align	4
.nv.constant0._ZN6matmul6tilingEPKfS1_Pf:
	.zero		920


//--------------------- .nv.constant0._ZN6matmul14cache_blockingEPKfS1_Pf --------------------------
	.section	.nv.constant0._ZN6matmul14cache_blockingEPKfS1_Pf,"a",@progbits
	.sectionflags	@""
	.align	4
.nv.constant0._ZN6matmul14cache_blockingEPKfS1_Pf:
	.zero		920


//--------------------- .nv.constant0._ZN6matmul5naiveEPKfS1_Pf --------------------------
	.section	.nv.constant0._ZN6matmul5naiveEPKfS1_Pf,"a",@progbits
	.sectionflags	@""
	.align	4
.nv.constant0._ZN6matmul5naiveEPKfS1_Pf:
	.zero		920


//--------------------- .nv.constant0._ZN6matmul5helloEv --------------------------
	.section	.nv.constant0._ZN6matmul5helloEv,"a",@progbits
	.sectionflags	@""
	.align	4
.nv.constant0._ZN6matmul5helloEv:
	.zero		896


//--------------------- SYMBOLS --------------------------

	.type		.nv.reservedSmem.offset0,@object
	.size		.nv.reservedSmem.offset0,0x4
	.type		.nv.reservedSmem.cap,@object
	.size		.nv.reservedSmem.cap,0x4
	.type		vprintf,@function
